	.target	sm_100a

	.elftype	@"ET_EXEC"


//--------------------- .note.nv.tkinfo           --------------------------
	.section	.note.nv.tkinfo,"",@"SHT_NOTE"
	.sectionflags	@"SHF_NOTE_NV_TKINFO"
	.tkinfo
        /*0018*/ 	.word	0x00000002
        /*0030*/ 	.string	""
        /*0030*/ 	.string	"ptxas"
        /*0030*/ 	.string	"Cuda compilation tools, release 13.0, V13.0.88"
        /*0030*/ 	.string	"Build cuda_13.0.r13.0/compiler.36424714_0"
        /*0030*/ 	.string	"-arch sm_100a -m 64 "



//--------------------- .note.nv.cuinfo           --------------------------
	.section	.note.nv.cuinfo,"",@"SHT_NOTE"
	.sectionflags	@"SHF_NOTE_NV_CUINFO"
        /*0018*/ 	.short	0x0002
        /*001a*/ 	.short	0x0064
        /*001c*/ 	.short	0x0082
	.zero		2


//--------------------- .nv.info                  --------------------------
	.section	.nv.info,"",@"SHT_CUDA_INFO"
	.align	4


	//----- nvinfo : EIATTR_REGCOUNT
	.align		4
        /*0000*/ 	.byte	0x04, 0x2f
        /*0002*/ 	.short	(.L_19 - .L_18)
	.align		4
.L_18:
        /*0004*/ 	.word	index@(_ZN7cutlass13device_kernelINS_4gemm6kernel13GemmUniversalIN4cute5tupleIJiiiiEEENS1_10collective13CollectiveMmaINS1_35MainloopSm100TmaUmmaWarpSpecializedILi2ELi2ELi4ENS5_IJNS4_1CILi1EEESB_SB_EEEEENS5_IJNSA_ILi64EEENSA_ILi256EEENSA_ILi128EEEEEENS_6half_tENS5_IJSB_llEEESI_NS5_IJlSB_lEEENS4_8TiledMMAINS4_8MMA_AtomIJNS4_20SM100_MMA_F16BF16_SSISI_SI_fLi64ELi256ELNS4_4UMMA5MajorE1ELSP_0ELNSO_7ScaleInE0ELSQ_0EEEEEENS4_6LayoutISC_NS5_IJNSA_ILi0EEESU_SU_EEEEENS5_IJNS4_10UnderscoreESX_SX_EEEEENS4_13SM90_TMA_LOADENS4_14ComposedLayoutINS4_7SwizzleILi3ELi4ELi3EEENS4_18smem_ptr_flag_bitsILi16EEENST_INS5_IJSE_NSA_ILi8EEEEEENS5_IJSB_SE_EEEEEEEvNS4_8identityES10_NS11_IS13_S15_NST_INS5_IJS16_SE_EEENS5_IJSE_SB_EEEEEEEvS1B_EENS_8epilogue10collective18CollectiveEpilogueINS1H_23Sm100TmaWarpSpecializedILi4ELi2ELi32ELb1ELb0EEEJSH_NS5_IJNST_ISE_SB_EES1M_EEESI_SK_SI_SK_NS1H_6fusion15FusionCallbacksIS1L_NS1O_17LinearCombinationISI_fSI_fLNS_15FloatRoundStyleE2EEESH_S1N_JEEENS4_5SM1004TMEM4LOAD26SM100_TMEM_LOAD_16dp256b8xES10_S1F_NS4_17SM75_U32x4_LDSM_NENS4_14SM90_TMA_STOREES1F_NS4_17SM90_U32x4_STSM_NENS4_39AutoVectorizingCopyWithAssumedAlignmentILi128EEEEEEvvEEEEvNT_6ParamsE)
        /*0008*/ 	.word	0x00000070


	//----- nvinfo : EIATTR_FRAME_SIZE
	.align		4
.L_19:
        /*000c*/ 	.byte	0x04, 0x11
        /*000e*/ 	.short	(.L_21 - .L_20)
	.align		4
.L_20:
        /*0010*/ 	.word	index@($__internal_2_$__cuda_sm10x_tcgen05_guardrail_trap_unallocated_columns_being_dealloced)
        /*0014*/ 	.word	0x00000000


	//----- nvinfo : EIATTR_FRAME_SIZE
	.align		4
.L_21:
        /*0018*/ 	.byte	0x04, 0x11
        /*001a*/ 	.short	(.L_23 - .L_22)
	.align		4
.L_22:
        /*001c*/ 	.word	index@($__internal_1_$__cuda_sm10x_tcgen05_guardrail_trap_phase_invalid_during_alloc)
        /*0020*/ 	.word	0x00000000


	//----- nvinfo : EIATTR_FRAME_SIZE
	.align		4
.L_23:
        /*0024*/ 	.byte	0x04, 0x11
        /*0026*/ 	.short	(.L_25 - .L_24)
	.align		4
.L_24:
        /*0028*/ 	.word	index@($__internal_0_$__cuda_sm10x_tcgen05_guardrail_trap_col_being_dealloced_not_returned_by_alloc)
        /*002c*/ 	.word	0x00000000


	//----- nvinfo : EIATTR_FRAME_SIZE
	.align		4
.L_25:
        /*0030*/ 	.byte	0x04, 0x11
        /*0032*/ 	.short	(.L_27 - .L_26)
	.align		4
.L_26:
        /*0034*/ 	.word	index@(_ZN7cutlass13device_kernelINS_4gemm6kernel13GemmUniversalIN4cute5tupleIJiiiiEEENS1_10collective13CollectiveMmaINS1_35MainloopSm100TmaUmmaWarpSpecializedILi2ELi2ELi4ENS5_IJNS4_1CILi1EEESB_SB_EEEEENS5_IJNSA_ILi64EEENSA_ILi256EEENSA_ILi128EEEEEENS_6half_tENS5_IJSB_llEEESI_NS5_IJlSB_lEEENS4_8TiledMMAINS4_8MMA_AtomIJNS4_20SM100_MMA_F16BF16_SSISI_SI_fLi64ELi256ELNS4_4UMMA5MajorE1ELSP_0ELNSO_7ScaleInE0ELSQ_0EEEEEENS4_6LayoutISC_NS5_IJNSA_ILi0EEESU_SU_EEEEENS5_IJNS4_10UnderscoreESX_SX_EEEEENS4_13SM90_TMA_LOADENS4_14ComposedLayoutINS4_7SwizzleILi3ELi4ELi3EEENS4_18smem_ptr_flag_bitsILi16EEENST_INS5_IJSE_NSA_ILi8EEEEEENS5_IJSB_SE_EEEEEEEvNS4_8identityES10_NS11_IS13_S15_NST_INS5_IJS16_SE_EEENS5_IJSE_SB_EEEEEEEvS1B_EENS_8epilogue10collective18CollectiveEpilogueINS1H_23Sm100TmaWarpSpecializedILi4ELi2ELi32ELb1ELb0EEEJSH_NS5_IJNST_ISE_SB_EES1M_EEESI_SK_SI_SK_NS1H_6fusion15FusionCallbacksIS1L_NS1O_17LinearCombinationISI_fSI_fLNS_15FloatRoundStyleE2EEESH_S1N_JEEENS4_5SM1004TMEM4LOAD26SM100_TMEM_LOAD_16dp256b8xES10_S1F_NS4_17SM75_U32x4_LDSM_NENS4_14SM90_TMA_STOREES1F_NS4_17SM90_U32x4_STSM_NENS4_39AutoVectorizingCopyWithAssumedAlignmentILi128EEEEEEvvEEEEvNT_6ParamsE)
        /*0038*/ 	.word	0x00000000


	//----- nvinfo : EIATTR_MIN_STACK_SIZE
	.align		4
.L_27:
        /*003c*/ 	.byte	0x04, 0x12
        /*003e*/ 	.short	(.L_29 - .L_28)
	.align		4
.L_28:
        /*0040*/ 	.word	index@(_ZN7cutlass13device_kernelINS_4gemm6kernel13GemmUniversalIN4cute5tupleIJiiiiEEENS1_10collective13CollectiveMmaINS1_35MainloopSm100TmaUmmaWarpSpecializedILi2ELi2ELi4ENS5_IJNS4_1CILi1EEESB_SB_EEEEENS5_IJNSA_ILi64EEENSA_ILi256EEENSA_ILi128EEEEEENS_6half_tENS5_IJSB_llEEESI_NS5_IJlSB_lEEENS4_8TiledMMAINS4_8MMA_AtomIJNS4_20SM100_MMA_F16BF16_SSISI_SI_fLi64ELi256ELNS4_4UMMA5MajorE1ELSP_0ELNSO_7ScaleInE0ELSQ_0EEEEEENS4_6LayoutISC_NS5_IJNSA_ILi0EEESU_SU_EEEEENS5_IJNS4_10UnderscoreESX_SX_EEEEENS4_13SM90_TMA_LOADENS4_14ComposedLayoutINS4_7SwizzleILi3ELi4ELi3EEENS4_18smem_ptr_flag_bitsILi16EEENST_INS5_IJSE_NSA_ILi8EEEEEENS5_IJSB_SE_EEEEEEEvNS4_8identityES10_NS11_IS13_S15_NST_INS5_IJS16_SE_EEENS5_IJSE_SB_EEEEEEEvS1B_EENS_8epilogue10collective18CollectiveEpilogueINS1H_23Sm100TmaWarpSpecializedILi4ELi2ELi32ELb1ELb0EEEJSH_NS5_IJNST_ISE_SB_EES1M_EEESI_SK_SI_SK_NS1H_6fusion15FusionCallbacksIS1L_NS1O_17LinearCombinationISI_fSI_fLNS_15FloatRoundStyleE2EEESH_S1N_JEEENS4_5SM1004TMEM4LOAD26SM100_TMEM_LOAD_16dp256b8xES10_S1F_NS4_17SM75_U32x4_LDSM_NENS4_14SM90_TMA_STOREES1F_NS4_17SM90_U32x4_STSM_NENS4_39AutoVectorizingCopyWithAssumedAlignmentILi128EEEEEEvvEEEEvNT_6ParamsE)
        /*0044*/ 	.word	0x00000000
.L_29:


//--------------------- .nv.compat                --------------------------
	.section	.nv.compat,"",@"SHT_CUDA_COMPAT_INFO"
	.align	4
        /*0000*/ 	.byte	0x02, 0x09, 0x01, 0x00, 0x02, 0x02, 0x02, 0x00, 0x02, 0x05, 0x05, 0x00, 0x03, 0x07, 0x01, 0x01
        /*0010*/ 	.byte	0x02, 0x03, 0x01, 0x00, 0x02, 0x06, 0x01, 0x00, 0x04, 0x0b, 0x08, 0x00, 0x09, 0x00, 0x00, 0x00
        /*0020*/ 	.byte	0x00, 0x00, 0x00, 0x00


//--------------------- .nv.info._ZN7cutlass13device_kernelINS_4gemm6kernel13GemmUniversalIN4cute5tupleIJiiiiEEENS1_10collective13CollectiveMmaINS1_35MainloopSm100TmaUmmaWarpSpecializedILi2ELi2ELi4ENS5_IJNS4_1CILi1EEESB_SB_EEEEENS5_IJNSA_ILi64EEENSA_ILi256EEENSA_ILi128EEEEEENS_6half_tENS5_IJSB_llEEESI_NS5_IJlSB_lEEENS4_8TiledMMAINS4_8MMA_AtomIJNS4_20SM100_MMA_F16BF16_SSISI_SI_fLi64ELi256ELNS4_4UMMA5MajorE1ELSP_0ELNSO_7ScaleInE0ELSQ_0EEEEEENS4_6LayoutISC_NS5_IJNSA_ILi0EEESU_SU_EEEEENS5_IJNS4_10UnderscoreESX_SX_EEEEENS4_13SM90_TMA_LOADENS4_14ComposedLayoutINS4_7SwizzleILi3ELi4ELi3EEENS4_18smem_ptr_flag_bitsILi16EEENST_INS5_IJSE_NSA_ILi8EEEEEENS5_IJSB_SE_EEEEEEEvNS4_8identityES10_NS11_IS13_S15_NST_INS5_IJS16_SE_EEENS5_IJSE_SB_EEEEEEEvS1B_EENS_8epilogue10collective18CollectiveEpilogueINS1H_23Sm100TmaWarpSpecializedILi4ELi2ELi32ELb1ELb0EEEJSH_NS5_IJNST_ISE_SB_EES1M_EEESI_SK_SI_SK_NS1H_6fusion15FusionCallbacksIS1L_NS1O_17LinearCombinationISI_fSI_fLNS_15FloatRoundStyleE2EEESH_S1N_JEEENS4_5SM1004TMEM4LOAD26SM100_TMEM_LOAD_16dp256b8xES10_S1F_NS4_17SM75_U32x4_LDSM_NENS4_14SM90_TMA_STOREES1F_NS4_17SM90_U32x4_STSM_NENS4_39AutoVectorizingCopyWithAssumedAlignmentILi128EEEEEEvvEEEEvNT_6ParamsE --------------------------
	.section	.nv.info._ZN7cutlass13device_kernelINS_4gemm6kernel13GemmUniversalIN4cute5tupleIJiiiiEEENS1_10collective13CollectiveMmaINS1_35MainloopSm100TmaUmmaWarpSpecializedILi2ELi2ELi4ENS5_IJNS4_1CILi1EEESB_SB_EEEEENS5_IJNSA_ILi64EEENSA_ILi256EEENSA_ILi128EEEEEENS_6half_tENS5_IJSB_llEEESI_NS5_IJlSB_lEEENS4_8TiledMMAINS4_8MMA_AtomIJNS4_20SM100_MMA_F16BF16_SSISI_SI_fLi64ELi256ELNS4_4UMMA5MajorE1ELSP_0ELNSO_7ScaleInE0ELSQ_0EEEEEENS4_6LayoutISC_NS5_IJNSA_ILi0EEESU_SU_EEEEENS5_IJNS4_10UnderscoreESX_SX_EEEEENS4_13SM90_TMA_LOADENS4_14ComposedLayoutINS4_7SwizzleILi3ELi4ELi3EEENS4_18smem_ptr_flag_bitsILi16EEENST_INS5_IJSE_NSA_ILi8EEEEEENS5_IJSB_SE_EEEEEEEvNS4_8identityES10_NS11_IS13_S15_NST_INS5_IJS16_SE_EEENS5_IJSE_SB_EEEEEEEvS1B_EENS_8epilogue10collective18CollectiveEpilogueINS1H_23Sm100TmaWarpSpecializedILi4ELi2ELi32ELb1ELb0EEEJSH_NS5_IJNST_ISE_SB_EES1M_EEESI_SK_SI_SK_NS1H_6fusion15FusionCallbacksIS1L_NS1O_17LinearCombinationISI_fSI_fLNS_15FloatRoundStyleE2EEESH_S1N_JEEENS4_5SM1004TMEM4LOAD26SM100_TMEM_LOAD_16dp256b8xES10_S1F_NS4_17SM75_U32x4_LDSM_NENS4_14SM90_TMA_STOREES1F_NS4_17SM90_U32x4_STSM_NENS4_39AutoVectorizingCopyWithAssumedAlignmentILi128EEEEEEvvEEEEvNT_6ParamsE,"",@"SHT_CUDA_INFO"
	.sectionflags	@""
	.align	4


	//----- nvinfo : EIATTR_CUDA_API_VERSION
	.align		4
        /*0000*/ 	.byte	0x04, 0x37
        /*0002*/ 	.short	(.L_31 - .L_30)
.L_30:
        /*0004*/ 	.word	0x00000082


	//----- nvinfo : EIATTR_KPARAM_INFO
	.align		4
.L_31:
        /*0008*/ 	.byte	0x04, 0x17
        /*000a*/ 	.short	(.L_33 - .L_32)
.L_32:
        /*000c*/ 	.word	0x00000000
        /*0010*/ 	.short	0x0000
        /*0012*/ 	.short	0x0000
        /*0014*/ 	.byte	0x00, 0xf0, 0x01, 0x20


	//----- nvinfo : EIATTR_AT_ENTRY_FRAGMENTS
	.align		4
.L_33:
        /*0018*/ 	.byte	0x04, 0x4f
        /*001a*/ 	.short	(.L_35 - .L_34)


	//   ....[0]....
.L_34:
        /*001c*/ 	.word	0x00000006


	//----- nvinfo : EIATTR_RESERVED_SMEM_USED
	.align		4
.L_35:
        /*0020*/ 	.byte	0x01, 0x41
	.zero		2


	//----- nvinfo : EIATTR_SPARSE_MMA_MASK
	.align		4
        /*0024*/ 	.byte	0x03, 0x50
        /*0026*/ 	.short	0x0000


	//----- nvinfo : EIATTR_TCGEN05_1CTA_USED
	.align		4
        /*0028*/ 	.byte	0x01, 0x51
	.zero		2


	//----- nvinfo : EIATTR_MAXREG_COUNT
	.align		4
        /*002c*/ 	.byte	0x03, 0x1b
        /*002e*/ 	.short	0x00ff


	//----- nvinfo : EIATTR_NUM_BARRIERS
	.align		4
        /*0030*/ 	.byte	0x02, 0x4c
        /*0032*/ 	.byte	0x07
	.zero		1


	//----- nvinfo : EIATTR_EXTERNS
	.align		4
        /*0034*/ 	.byte	0x04, 0x0f
        /*0036*/ 	.short	(.L_37 - .L_36)


	//   ....[0]....
	.align		4
.L_36:
        /*0038*/ 	.word	index@(__assertfail)


	//----- nvinfo : EIATTR_MERCURY_ISA_VERSION
	.align		4
.L_37:
        /*003c*/ 	.byte	0x03, 0x5f
        /*003e*/ 	.short	0x0101


	//----- nvinfo : EIATTR_INT_WARP_WIDE_INSTR_OFFSETS
	.align		4
        /*0040*/ 	.byte	0x04, 0x31
        /*0042*/ 	.short	(.L_39 - .L_38)


	//   ....[0]....
.L_38:
        /*0044*/ 	.word	0x00001e60


	//   ....[1]....
        /*0048*/ 	.word	0x00003990


	//   ....[2]....
        /*004c*/ 	.word	0x000039c0


	//   ....[3]....
        /*0050*/ 	.word	0x00003a10


	//   ....[4]....
        /*0054*/ 	.word	0x00004330


	//   ....[5]....
        /*0058*/ 	.word	0x00004390


	//   ....[6]....
        /*005c*/ 	.word	0x00004470


	//   ....[7]....
        /*0060*/ 	.word	0x000044e0


	//   ....[8]....
        /*0064*/ 	.word	0x000045f0


	//   ....[9]....
        /*0068*/ 	.word	0x00004680


	//   ....[10]....
        /*006c*/ 	.word	0x00004850


	//   ....[11]....
        /*0070*/ 	.word	0x000049b0


	//----- nvinfo : EIATTR_COOP_GROUP_MASK_REGIDS
	.align		4
.L_39:
        /*0074*/ 	.byte	0x04, 0x29
        /*0076*/ 	.short	(.L_41 - .L_40)


	//   ....[0]....
.L_40:
        /*0078*/ 	.word	0xffffffff


	//   ....[1]....
        /*007c*/ 	.word	0xffffffff


	//   ....[2]....
        /*0080*/ 	.word	0xffffffff


	//   ....[3]....
        /*0084*/ 	.word	0xffffffff


	//   ....[4]....
        /*0088*/ 	.word	0xffffffff


	//   ....[5]....
        /*008c*/ 	.word	0xffffffff


	//   ....[6]....
        /*0090*/ 	.word	0xffffffff


	//   ....[7]....
        /*0094*/ 	.word	0xffffffff


	//   ....[8]....
        /*0098*/ 	.word	0xffffffff


	//   ....[9]....
        /*009c*/ 	.word	0xffffffff


	//   ....[10]....
        /*00a0*/ 	.word	0xffffffff


	//   ....[11]....
        /*00a4*/ 	.word	0xffffffff


	//   ....[12]....
        /*00a8*/ 	.word	0xffffffff


	//----- nvinfo : EIATTR_COOP_GROUP_INSTR_OFFSETS
	.align		4
.L_41:
        /*00ac*/ 	.byte	0x04, 0x28
        /*00ae*/ 	.short	(.L_43 - .L_42)


	//   ....[0]....
.L_42:
        /*00b0*/ 	.word	0x00000090


	//   ....[1]....
        /*00b4*/ 	.word	0x000004d0


	//   ....[2]....
        /*00b8*/ 	.word	0x00000600


	//   ....[3]....
        /*00bc*/ 	.word	0x000007a0


	//   ....[4]....
        /*00c0*/ 	.word	0x000008a0


	//   ....[5]....
        /*00c4*/ 	.word	0x00000a10


	//   ....[6]....
        /*00c8*/ 	.word	0x00000bb0


	//   ....[7]....
        /*00cc*/ 	.word	0x00001d40


	//   ....[8]....
        /*00d0*/ 	.word	0x00002a00


	//   ....[9]....
        /*00d4*/ 	.word	0x00002c10


	//   ....[10]....
        /*00d8*/ 	.word	0x00002c40


	//   ....[11]....
        /*00dc*/ 	.word	0x00003880


	//   ....[12]....
        /*00e0*/ 	.word	0x00003ab0


	//----- nvinfo : EIATTR_VRC_CTA_INIT_COUNT
	.align		4
.L_43:
        /*00e4*/ 	.byte	0x02, 0x4a
        /*00e6*/ 	.byte	0x80
	.zero		1


	//----- nvinfo : EIATTR_SYSCALL_OFFSETS
	.align		4
        /*00e8*/ 	.byte	0x04, 0x46
        /*00ea*/ 	.short	(.L_45 - .L_44)


	//   ....[0]....
.L_44:
        /*00ec*/ 	.word	0x00005460


	//   ....[1]....
        /*00f0*/ 	.word	0x00005550


	//   ....[2]....
        /*00f4*/ 	.word	0x00005d80


	//   ....[3]....
        /*00f8*/ 	.word	0x00006a40


	//   ....[4]....
        /*00fc*/ 	.word	0x000076a0


	//   ....[5]....
        /*0100*/ 	.word	0x00008300


	//----- nvinfo : EIATTR_MBARRIER_INSTR_OFFSETS
	.align		4
.L_45:
        /*0104*/ 	.byte	0x04, 0x39
        /*0106*/ 	.short	(.L_47 - .L_46)


	//   ....[0]....
.L_46:
        /*0108*/ 	.word	0x000005b0
        /*010c*/ 	.word	0x000000ff
        /*0110*/ 	.word	0x00000000
        /*0114*/ 	.short	0x0100
        /*0116*/ 	.byte	0x05
	.zero		1


	//   ....[1]....
        /*0118*/ 	.word	0x000005c0
        /*011c*/ 	.word	0x000000ff
        /*0120*/ 	.word	0x00000010
        /*0124*/ 	.short	0x0100
        /*0126*/ 	.byte	0x05
	.zero		1


	//   ....[2]....
        /*0128*/ 	.word	0x000005d0
        /*012c*/ 	.word	0x000000ff
        /*0130*/ 	.word	0x00000008
        /*0134*/ 	.short	0x0100
        /*0136*/ 	.byte	0x05
	.zero		1


	//   ....[3]....
        /*0138*/ 	.word	0x000005e0
        /*013c*/ 	.word	0x000000ff
        /*0140*/ 	.word	0x00000018
        /*0144*/ 	.short	0x0100
        /*0146*/ 	.byte	0x05
	.zero		1


	//   ....[4]....
        /*0148*/ 	.word	0x00000710
        /*014c*/ 	.word	0x000000ff
        /*0150*/ 	.word	0x00000020
        /*0154*/ 	.short	0x0100
        /*0156*/ 	.byte	0x07
	.zero		1


	//   ....[5]....
        /*0158*/ 	.word	0x00000720
        /*015c*/ 	.word	0x000000ff
        /*0160*/ 	.word	0x00000040
        /*0164*/ 	.short	0x0100
        /*0166*/ 	.byte	0x07
	.zero		1


	//   ....[6]....
        /*0168*/ 	.word	0x00000730
        /*016c*/ 	.word	0x000000ff
        /*0170*/ 	.word	0x00000028
        /*0174*/ 	.short	0x0100
        /*0176*/ 	.byte	0x07
	.zero		1


	//   ....[7]....
        /*0178*/ 	.word	0x00000740
        /*017c*/ 	.word	0x000000ff
        /*0180*/ 	.word	0x00000048
        /*0184*/ 	.short	0x0100
        /*0186*/ 	.byte	0x07
	.zero		1


	//   ....[8]....
        /*0188*/ 	.word	0x00000750
        /*018c*/ 	.word	0x000000ff
        /*0190*/ 	.word	0x00000030
        /*0194*/ 	.short	0x0100
        /*0196*/ 	.byte	0x07
	.zero		1


	//   ....[9]....
        /*0198*/ 	.word	0x00000760
        /*019c*/ 	.word	0x000000ff
        /*01a0*/ 	.word	0x00000050
        /*01a4*/ 	.short	0x0100
        /*01a6*/ 	.byte	0x07
	.zero		1


	//   ....[10]....
        /*01a8*/ 	.word	0x00000770
        /*01ac*/ 	.word	0x000000ff
        /*01b0*/ 	.word	0x00000038
        /*01b4*/ 	.short	0x0100
        /*01b6*/ 	.byte	0x07
	.zero		1


	//   ....[11]....
        /*01b8*/ 	.word	0x00000780
        /*01bc*/ 	.word	0x000000ff
        /*01c0*/ 	.word	0x00000058
        /*01c4*/ 	.short	0x0100
        /*01c6*/ 	.byte	0x07
	.zero		1


	//   ....[12]....
        /*01c8*/ 	.word	0x00000870
        /*01cc*/ 	.word	0x000000ff
        /*01d0*/ 	.word	0x00000060
        /*01d4*/ 	.short	0x0100
        /*01d6*/ 	.byte	0x05
	.zero		1


	//   ....[13]....
        /*01d8*/ 	.word	0x00000880
        /*01dc*/ 	.word	0x000000ff
        /*01e0*/ 	.word	0x00000068
        /*01e4*/ 	.short	0x0100
        /*01e6*/ 	.byte	0x05
	.zero		1


	//   ....[14]....
        /*01e8*/ 	.word	0x000009c0
        /*01ec*/ 	.word	0x000000ff
        /*01f0*/ 	.word	0x00000070
        /*01f4*/ 	.short	0x0100
        /*01f6*/ 	.byte	0x05
	.zero		1


	//   ....[15]....
        /*01f8*/ 	.word	0x000009d0
        /*01fc*/ 	.word	0x000000ff
        /*0200*/ 	.word	0x00000080
        /*0204*/ 	.short	0x0100
        /*0206*/ 	.byte	0x05
	.zero		1


	//   ....[16]....
        /*0208*/ 	.word	0x000009e0
        /*020c*/ 	.word	0x000000ff
        /*0210*/ 	.word	0x00000078
        /*0214*/ 	.short	0x0100
        /*0216*/ 	.byte	0x05
	.zero		1


	//   ....[17]....
        /*0218*/ 	.word	0x000009f0
        /*021c*/ 	.word	0x000000ff
        /*0220*/ 	.word	0x00000088
        /*0224*/ 	.short	0x0100
        /*0226*/ 	.byte	0x05
	.zero		1


	//   ....[18]....
        /*0228*/ 	.word	0x00000b20
        /*022c*/ 	.word	0x000000ff
        /*0230*/ 	.word	0x00000090
        /*0234*/ 	.short	0x0100
        /*0236*/ 	.byte	0x07
	.zero		1


	//   ....[19]....
        /*0238*/ 	.word	0x00000b30
        /*023c*/ 	.word	0x000000ff
        /*0240*/ 	.word	0x000000b0
        /*0244*/ 	.short	0x0100
        /*0246*/ 	.byte	0x07
	.zero		1


	//   ....[20]....
        /*0248*/ 	.word	0x00000b40
        /*024c*/ 	.word	0x000000ff
        /*0250*/ 	.word	0x00000098
        /*0254*/ 	.short	0x0100
        /*0256*/ 	.byte	0x07
	.zero		1


	//   ....[21]....
        /*0258*/ 	.word	0x00000b50
        /*025c*/ 	.word	0x000000ff
        /*0260*/ 	.word	0x000000b8
        /*0264*/ 	.short	0x0100
        /*0266*/ 	.byte	0x07
	.zero		1


	//   ....[22]....
        /*0268*/ 	.word	0x00000b60
        /*026c*/ 	.word	0x000000ff
        /*0270*/ 	.word	0x000000a0
        /*0274*/ 	.short	0x0100
        /*0276*/ 	.byte	0x07
	.zero		1


	//   ....[23]....
        /*0278*/ 	.word	0x00000b70
        /*027c*/ 	.word	0x000000ff
        /*0280*/ 	.word	0x000000c0
        /*0284*/ 	.short	0x0100
        /*0286*/ 	.byte	0x07
	.zero		1


	//   ....[24]....
        /*0288*/ 	.word	0x00000b80
        /*028c*/ 	.word	0x000000ff
        /*0290*/ 	.word	0x000000a8
        /*0294*/ 	.short	0x0100
        /*0296*/ 	.byte	0x07
	.zero		1


	//   ....[25]....
        /*0298*/ 	.word	0x00000b90
        /*029c*/ 	.word	0x000000ff
        /*02a0*/ 	.word	0x000000c8
        /*02a4*/ 	.short	0x0100
        /*02a6*/ 	.byte	0x07
	.zero		1


	//   ....[26]....
        /*02a8*/ 	.word	0x00000c80
        /*02ac*/ 	.word	0x000000ff
        /*02b0*/ 	.word	0x000000d0
        /*02b4*/ 	.short	0x0100
        /*02b6*/ 	.byte	0x05
	.zero		1


	//   ....[27]....
        /*02b8*/ 	.word	0x00000c90
        /*02bc*/ 	.word	0x000000ff
        /*02c0*/ 	.word	0x000000e0
        /*02c4*/ 	.short	0x0100
        /*02c6*/ 	.byte	0x05
	.zero		1


	//   ....[28]....
        /*02c8*/ 	.word	0x00000ca0
        /*02cc*/ 	.word	0x000000ff
        /*02d0*/ 	.word	0x000000d8
        /*02d4*/ 	.short	0x0100
        /*02d6*/ 	.byte	0x05
	.zero		1


	//   ....[29]....
        /*02d8*/ 	.word	0x00000cb0
        /*02dc*/ 	.word	0x000000ff
        /*02e0*/ 	.word	0x000000e8
        /*02e4*/ 	.short	0x0100
        /*02e6*/ 	.byte	0x05
	.zero		1


	//   ....[30]....
        /*02e8*/ 	.word	0x00001580
        /*02ec*/ 	.word	0x00000002
        /*02f0*/ 	.word	0x000000e0
        /*02f4*/ 	.short	0x010a
        /*02f6*/ 	.byte	0xff
	.zero		1


	//   ....[31]....
        /*02f8*/ 	.word	0x000015b0
        /*02fc*/ 	.word	0x00000002
        /*0300*/ 	.word	0x000000d0
        /*0304*/ 	.short	0x0101
        /*0306*/ 	.byte	0xff
	.zero		1


	//   ....[32]....
        /*0308*/ 	.word	0x00001680
        /*030c*/ 	.word	0x000000ff
        /*0310*/ 	.word	0x00000010
        /*0314*/ 	.short	0x010a
        /*0316*/ 	.byte	0x08
	.zero		1


	//   ....[33]....
        /*0318*/ 	.word	0x00001720
        /*031c*/ 	.word	0x000000ff
        /*0320*/ 	.word	0x00000010
        /*0324*/ 	.short	0x010a
        /*0326*/ 	.byte	0x21
	.zero		1


	//   ....[34]....
        /*0328*/ 	.word	0x00001870
        /*032c*/ 	.word	0x000000ff
        /*0330*/ 	.word	0x00000010
        /*0334*/ 	.short	0x010a
        /*0336*/ 	.byte	0x08
	.zero		1


	//   ....[35]....
        /*0338*/ 	.word	0x000019e0
        /*033c*/ 	.word	0x000000ff
        /*0340*/ 	.word	0x00000068
        /*0344*/ 	.short	0x0101
        /*0346*/ 	.byte	0x04
	.zero		1


	//   ....[36]....
        /*0348*/ 	.word	0x00001a00
        /*034c*/ 	.word	0x000000ff
        /*0350*/ 	.word	0x00000010
        /*0354*/ 	.short	0x010a
        /*0356*/ 	.byte	0x08
	.zero		1


	//   ....[37]....
        /*0358*/ 	.word	0x00001a80
        /*035c*/ 	.word	0x000000ff
        /*0360*/ 	.word	0x00000010
        /*0364*/ 	.short	0x010a
        /*0366*/ 	.byte	0x19
	.zero		1


	//   ....[38]....
        /*0368*/ 	.word	0x00001bd0
        /*036c*/ 	.word	0x000000ff
        /*0370*/ 	.word	0x00000010
        /*0374*/ 	.short	0x010a
        /*0376*/ 	.byte	0x08
	.zero		1


	//   ....[39]....
        /*0378*/ 	.word	0x00001d70
        /*037c*/ 	.word	0x00000002
        /*0380*/ 	.word	0x00000070
        /*0384*/ 	.short	0x010a
        /*0386*/ 	.byte	0xff
	.zero		1


	//   ....[40]....
        /*0388*/ 	.word	0x00001e30
        /*038c*/ 	.word	0x00000002
        /*0390*/ 	.word	0x00000000
        /*0394*/ 	.short	0x0101
        /*0396*/ 	.byte	0xff
	.zero		1


	//   ....[41]....
        /*0398*/ 	.word	0x00002390
        /*039c*/ 	.word	0x000000ff
        /*03a0*/ 	.word	0x00000000
        /*03a4*/ 	.short	0x010a
        /*03a6*/ 	.byte	0x04
	.zero		1


	//   ....[42]....
        /*03a8*/ 	.word	0x00002430
        /*03ac*/ 	.word	0x00000000
        /*03b0*/ 	.word	0x00000000
        /*03b4*/ 	.short	0x010a
        /*03b6*/ 	.byte	0xff
	.zero		1


	//   ....[43]....
        /*03b8*/ 	.word	0x00002550
        /*03bc*/ 	.word	0x00000000
        /*03c0*/ 	.word	0x000000d0
        /*03c4*/ 	.short	0x010a
        /*03c6*/ 	.byte	0xff
	.zero		1


	//   ....[44]....
        /*03c8*/ 	.word	0x000025c0
        /*03cc*/ 	.word	0x00000000
        /*03d0*/ 	.word	0x00000000
        /*03d4*/ 	.short	0x0101
        /*03d6*/ 	.byte	0xff
	.zero		1


	//   ....[45]....
        /*03d8*/ 	.word	0x000025e0
        /*03dc*/ 	.word	0x000000ff
        /*03e0*/ 	.word	0x00000080
        /*03e4*/ 	.short	0x010a
        /*03e6*/ 	.byte	0x05
	.zero		1


	//   ....[46]....
        /*03e8*/ 	.word	0x00002700
        /*03ec*/ 	.word	0x00000000
        /*03f0*/ 	.word	0x00000070
        /*03f4*/ 	.short	0x010a
        /*03f6*/ 	.byte	0xff
	.zero		1


	//   ....[47]....
        /*03f8*/ 	.word	0x00002800
        /*03fc*/ 	.word	0x00000000
        /*0400*/ 	.word	0x00000000
        /*0404*/ 	.short	0x0101
        /*0406*/ 	.byte	0xff
	.zero		1


	//   ....[48]....
        /*0408*/ 	.word	0x00002890
        /*040c*/ 	.word	0x000000ff
        /*0410*/ 	.word	0x00000080
        /*0414*/ 	.short	0x0106
        /*0416*/ 	.byte	0x05
	.zero		1


	//   ....[49]....
        /*0418*/ 	.word	0x000028b0
        /*041c*/ 	.word	0x000000ff
        /*0420*/ 	.word	0x00000080
        /*0424*/ 	.short	0x010a
        /*0426*/ 	.byte	0x05
	.zero		1


	//   ....[50]....
        /*0428*/ 	.word	0x00002940
        /*042c*/ 	.word	0x000000ff
        /*0430*/ 	.word	0x00000080
        /*0434*/ 	.short	0x0106
        /*0436*/ 	.byte	0x04
	.zero		1


	//   ....[51]....
        /*0438*/ 	.word	0x00002980
        /*043c*/ 	.word	0x00000000
        /*0440*/ 	.word	0x00000080
        /*0444*/ 	.short	0x010a
        /*0446*/ 	.byte	0xff
	.zero		1


	//   ....[52]....
        /*0448*/ 	.word	0x00002f30
        /*044c*/ 	.word	0x00000000
        /*0450*/ 	.word	0x00000070
        /*0454*/ 	.short	0x010a
        /*0456*/ 	.byte	0xff
	.zero		1


	//   ....[53]....
        /*0458*/ 	.word	0x00003040
        /*045c*/ 	.word	0x00000003
        /*0460*/ 	.word	0x00000000
        /*0464*/ 	.short	0x0101
        /*0466*/ 	.byte	0xff
	.zero		1


	//   ....[54]....
        /*0468*/ 	.word	0x00003050
        /*046c*/ 	.word	0x000000ff
        /*0470*/ 	.word	0x00000000
        /*0474*/ 	.short	0x010a
        /*0476*/ 	.byte	0x07
	.zero		1


	//   ....[55]....
        /*0478*/ 	.word	0x000030d0
        /*047c*/ 	.word	0x000000ff
        /*0480*/ 	.word	0x000000b0
        /*0484*/ 	.short	0x010a
        /*0486*/ 	.byte	0x06
	.zero		1


	//   ....[56]....
        /*0488*/ 	.word	0x000031a0
        /*048c*/ 	.word	0x000000ff
        /*0490*/ 	.word	0x00000000
        /*0494*/ 	.short	0x010a
        /*0496*/ 	.byte	0x0a
	.zero		1


	//   ....[57]....
        /*0498*/ 	.word	0x000032d0
        /*049c*/ 	.word	0x000000ff
        /*04a0*/ 	.word	0x00000000
        /*04a4*/ 	.short	0x010a
        /*04a6*/ 	.byte	0x22
	.zero		1


	//   ....[58]....
        /*04a8*/ 	.word	0x000036b0
        /*04ac*/ 	.word	0x000000ff
        /*04b0*/ 	.word	0x00000000
        /*04b4*/ 	.short	0x010a
        /*04b6*/ 	.byte	0x06
	.zero		1


	//   ....[59]....
        /*04b8*/ 	.word	0x00003740
        /*04bc*/ 	.word	0x000000ff
        /*04c0*/ 	.word	0x00000000
        /*04c4*/ 	.short	0x010a
        /*04c6*/ 	.byte	0x06
	.zero		1


	//   ....[60]....
        /*04c8*/ 	.word	0x000037d0
        /*04cc*/ 	.word	0x000000ff
        /*04d0*/ 	.word	0x00000000
        /*04d4*/ 	.short	0x010a
        /*04d6*/ 	.byte	0x06
	.zero		1


	//   ....[61]....
        /*04d8*/ 	.word	0x00003860
        /*04dc*/ 	.word	0x000000ff
        /*04e0*/ 	.word	0x00000000
        /*04e4*/ 	.short	0x010a
        /*04e6*/ 	.byte	0x07
	.zero		1


	//   ....[62]....
        /*04e8*/ 	.word	0x00003ce0
        /*04ec*/ 	.word	0x00000000
        /*04f0*/ 	.word	0x00000070
        /*04f4*/ 	.short	0x010a
        /*04f6*/ 	.byte	0xff
	.zero		1


	//   ....[63]....
        /*04f8*/ 	.word	0x00003da0
        /*04fc*/ 	.word	0x00000000
        /*0500*/ 	.word	0x00000000
        /*0504*/ 	.short	0x0101
        /*0506*/ 	.byte	0xff
	.zero		1


	//   ....[64]....
        /*0508*/ 	.word	0x000040c0
        /*050c*/ 	.word	0x000000ff
        /*0510*/ 	.word	0x00000068
        /*0514*/ 	.short	0x010a
        /*0516*/ 	.byte	0x07
	.zero		1


	//   ....[65]....
        /*0518*/ 	.word	0x000042b0
        /*051c*/ 	.word	0x000000ff
        /*0520*/ 	.word	0x00000040
        /*0524*/ 	.short	0x010a
        /*0526*/ 	.byte	0x07
	.zero		1


	//   ....[66]....
        /*0528*/ 	.word	0x00004420
        /*052c*/ 	.word	0x000000ff
        /*0530*/ 	.word	0x00000020
        /*0534*/ 	.short	0x010b
        /*0536*/ 	.byte	0x07
	.zero		1


	//   ....[67]....
        /*0538*/ 	.word	0x00004430
        /*053c*/ 	.word	0x000000ff
        /*0540*/ 	.word	0x00000000
        /*0544*/ 	.short	0x0101
        /*0546*/ 	.byte	0x08
	.zero		1


	//   ....[68]....
        /*0548*/ 	.word	0x00004440
        /*054c*/ 	.word	0x000000ff
        /*0550*/ 	.word	0x00000048
        /*0554*/ 	.short	0x010a
        /*0556*/ 	.byte	0x07
	.zero		1


	//   ....[69]....
        /*0558*/ 	.word	0x00004590
        /*055c*/ 	.word	0x000000ff
        /*0560*/ 	.word	0x00000028
        /*0564*/ 	.short	0x010b
        /*0566*/ 	.byte	0x07
	.zero		1


	//   ....[70]....
        /*0568*/ 	.word	0x000045a0
        /*056c*/ 	.word	0x000000ff
        /*0570*/ 	.word	0x00000000
        /*0574*/ 	.short	0x0101
        /*0576*/ 	.byte	0x08
	.zero		1


	//   ....[71]....
        /*0578*/ 	.word	0x000045b0
        /*057c*/ 	.word	0x000000ff
        /*0580*/ 	.word	0x00000050
        /*0584*/ 	.short	0x010a
        /*0586*/ 	.byte	0x07
	.zero		1


	//   ....[72]....
        /*0588*/ 	.word	0x00004730
        /*058c*/ 	.word	0x000000ff
        /*0590*/ 	.word	0x00000030
        /*0594*/ 	.short	0x010b
        /*0596*/ 	.byte	0x07
	.zero		1


	//   ....[73]....
        /*0598*/ 	.word	0x00004770
        /*059c*/ 	.word	0x000000ff
        /*05a0*/ 	.word	0x00000000
        /*05a4*/ 	.short	0x0101
        /*05a6*/ 	.byte	0x08
	.zero		1


	//   ....[74]....
        /*05a8*/ 	.word	0x000047b0
        /*05ac*/ 	.word	0x000000ff
        /*05b0*/ 	.word	0x00000058
        /*05b4*/ 	.short	0x010a
        /*05b6*/ 	.byte	0x07
	.zero		1


	//   ....[75]....
        /*05b8*/ 	.word	0x000049f0
        /*05bc*/ 	.word	0x000000ff
        /*05c0*/ 	.word	0x00000038
        /*05c4*/ 	.short	0x010b
        /*05c6*/ 	.byte	0x07
	.zero		1


	//   ....[76]....
        /*05c8*/ 	.word	0x00004a10
        /*05cc*/ 	.word	0x000000ff
        /*05d0*/ 	.word	0x00000000
        /*05d4*/ 	.short	0x0101
        /*05d6*/ 	.byte	0x0d
	.zero		1


	//   ....[77]....
        /*05d8*/ 	.word	0x00004a40
        /*05dc*/ 	.word	0x000000ff
        /*05e0*/ 	.word	0x00000040
        /*05e4*/ 	.short	0x010a
        /*05e6*/ 	.byte	0x07
	.zero		1


	//   ....[78]....
        /*05e8*/ 	.word	0x00004a60
        /*05ec*/ 	.word	0x000000ff
        /*05f0*/ 	.word	0x00000048
        /*05f4*/ 	.short	0x010a
        /*05f6*/ 	.byte	0x07
	.zero		1


	//   ....[79]....
        /*05f8*/ 	.word	0x00004a80
        /*05fc*/ 	.word	0x000000ff
        /*0600*/ 	.word	0x00000050
        /*0604*/ 	.short	0x010a
        /*0606*/ 	.byte	0x07
	.zero		1


	//   ....[80]....
        /*0608*/ 	.word	0x00004ac0
        /*060c*/ 	.word	0x00000000
        /*0610*/ 	.word	0x00000058
        /*0614*/ 	.short	0x010a
        /*0616*/ 	.byte	0xff
	.zero		1


	//   ....[81]....
        /*0618*/ 	.word	0x00004e20
        /*061c*/ 	.word	0x00000000
        /*0620*/ 	.word	0x00000070
        /*0624*/ 	.short	0x010a
        /*0626*/ 	.byte	0xff
	.zero		1


	//   ....[82]....
        /*0628*/ 	.word	0x00004f30
        /*062c*/ 	.word	0x00000000
        /*0630*/ 	.word	0x00000000
        /*0634*/ 	.short	0x0101
        /*0636*/ 	.byte	0xff
	.zero		1


	//   ....[83]....
        /*0638*/ 	.word	0x000059b0
        /*063c*/ 	.word	0x000000ff
        /*0640*/ 	.word	0x00000020
        /*0644*/ 	.short	0x010a
        /*0646*/ 	.byte	0x30
	.zero		1


	//   ....[84]....
        /*0648*/ 	.word	0x000059f0
        /*064c*/ 	.word	0x00000040
        /*0650*/ 	.word	0x00000090
        /*0654*/ 	.short	0x010a
        /*0656*/ 	.byte	0xff
	.zero		1


	//   ....[85]....
        /*0658*/ 	.word	0x00005b60
        /*065c*/ 	.word	0x000000ff
        /*0660*/ 	.word	0x00000020
        /*0664*/ 	.short	0x010a
        /*0666*/ 	.byte	0x30
	.zero		1


	//   ....[86]....
        /*0668*/ 	.word	0x00005c60
        /*066c*/ 	.word	0x00000040
        /*0670*/ 	.word	0x00000090
        /*0674*/ 	.short	0x010a
        /*0676*/ 	.byte	0xff
	.zero		1


	//   ....[87]....
        /*0678*/ 	.word	0x00006760
        /*067c*/ 	.word	0x00000000
        /*0680*/ 	.word	0x00000000
        /*0684*/ 	.short	0x0101
        /*0686*/ 	.byte	0xff
	.zero		1


	//   ....[88]....
        /*0688*/ 	.word	0x00006770
        /*068c*/ 	.word	0x00000002
        /*0690*/ 	.word	0x00000020
        /*0694*/ 	.short	0x010a
        /*0696*/ 	.byte	0xff
	.zero		1


	//   ....[89]....
        /*0698*/ 	.word	0x00006840
        /*069c*/ 	.word	0x00000002
        /*06a0*/ 	.word	0x00000020
        /*06a4*/ 	.short	0x010a
        /*06a6*/ 	.byte	0xff
	.zero		1


	//   ....[90]....
        /*06a8*/ 	.word	0x000073c0
        /*06ac*/ 	.word	0x0000004a
        /*06b0*/ 	.word	0x00000000
        /*06b4*/ 	.short	0x0101
        /*06b6*/ 	.byte	0xff
	.zero		1


	//   ....[91]....
        /*06b8*/ 	.word	0x000073e0
        /*06bc*/ 	.word	0x00000000
        /*06c0*/ 	.word	0x00000020
        /*06c4*/ 	.short	0x010a
        /*06c6*/ 	.byte	0xff
	.zero		1


	//   ....[92]....
        /*06c8*/ 	.word	0x000074a0
        /*06cc*/ 	.word	0x00000000
        /*06d0*/ 	.word	0x00000020
        /*06d4*/ 	.short	0x010a
        /*06d6*/ 	.byte	0xff
	.zero		1


	//   ....[93]....
        /*06d8*/ 	.word	0x00008020
        /*06dc*/ 	.word	0x0000004a
        /*06e0*/ 	.word	0x00000000
        /*06e4*/ 	.short	0x0101
        /*06e6*/ 	.byte	0xff
	.zero		1


	//   ....[94]....
        /*06e8*/ 	.word	0x00008040
        /*06ec*/ 	.word	0x00000002
        /*06f0*/ 	.word	0x00000020
        /*06f4*/ 	.short	0x010a
        /*06f6*/ 	.byte	0xff
	.zero		1


	//   ....[95]....
        /*06f8*/ 	.word	0x00008100
        /*06fc*/ 	.word	0x00000002
        /*0700*/ 	.word	0x00000020
        /*0704*/ 	.short	0x010a
        /*0706*/ 	.byte	0xff
	.zero		1


	//   ....[96]....
        /*0708*/ 	.word	0x00008460
        /*070c*/ 	.word	0x000000ff
        /*0710*/ 	.word	0x00000000
        /*0714*/ 	.short	0x0101
        /*0716*/ 	.byte	0x05
	.zero		1


	//   ....[97]....
        /*0718*/ 	.word	0x00008ce0
        /*071c*/ 	.word	0x00000000
        /*0720*/ 	.word	0x00000000
        /*0724*/ 	.short	0x0101
        /*0726*/ 	.byte	0xff
	.zero		1


	//   ....[98]....
        /*0728*/ 	.word	0x00008f50
        /*072c*/ 	.word	0x000000ff
        /*0730*/ 	.word	0x00000000
        /*0734*/ 	.short	0x0101
        /*0736*/ 	.byte	0x04
	.zero		1


	//   ....[99]....
        /*0738*/ 	.word	0x00008f70
        /*073c*/ 	.word	0x00000002
        /*0740*/ 	.word	0x000000e0
        /*0744*/ 	.short	0x010a
        /*0746*/ 	.byte	0xff
	.zero		1


	//   ....[100]....
        /*0748*/ 	.word	0x00008fd0
        /*074c*/ 	.word	0x00000002
        /*0750*/ 	.word	0x00000010
        /*0754*/ 	.short	0x010a
        /*0756*/ 	.byte	0xff
	.zero		1


	//   ....[101]....
        /*0758*/ 	.word	0x00009030
        /*075c*/ 	.word	0x00000002
        /*0760*/ 	.word	0x00000010
        /*0764*/ 	.short	0x010a
        /*0766*/ 	.byte	0xff
	.zero		1


	//   ....[102]....
        /*0768*/ 	.word	0x00009080
        /*076c*/ 	.word	0x00000002
        /*0770*/ 	.word	0x00000070
        /*0774*/ 	.short	0x010a
        /*0776*/ 	.byte	0xff
	.zero		1


	//   ....[103]....
        /*0778*/ 	.word	0x000090e0
        /*077c*/ 	.word	0x00000000
        /*0780*/ 	.word	0x00000000
        /*0784*/ 	.short	0x010a
        /*0786*/ 	.byte	0xff
	.zero		1


	//   ....[104]....
        /*0788*/ 	.word	0x00009130
        /*078c*/ 	.word	0x00000000
        /*0790*/ 	.word	0x000000d0
        /*0794*/ 	.short	0x010a
        /*0796*/ 	.byte	0xff
	.zero		1


	//   ....[105]....
        /*0798*/ 	.word	0x00009190
        /*079c*/ 	.word	0x00000000
        /*07a0*/ 	.word	0x00000080
        /*07a4*/ 	.short	0x010a
        /*07a6*/ 	.byte	0xff
	.zero		1


	//   ....[106]....
        /*07a8*/ 	.word	0x000091e0
        /*07ac*/ 	.word	0x00000000
        /*07b0*/ 	.word	0x00000070
        /*07b4*/ 	.short	0x010a
        /*07b6*/ 	.byte	0xff
	.zero		1


	//   ....[107]....
        /*07b8*/ 	.word	0x00009240
        /*07bc*/ 	.word	0x00000000
        /*07c0*/ 	.word	0x00000080
        /*07c4*/ 	.short	0x010a
        /*07c6*/ 	.byte	0xff
	.zero		1


	//   ....[108]....
        /*07c8*/ 	.word	0x00009290
        /*07cc*/ 	.word	0x00000000
        /*07d0*/ 	.word	0x00000070
        /*07d4*/ 	.short	0x010a
        /*07d6*/ 	.byte	0xff
	.zero		1


	//   ....[109]....
        /*07d8*/ 	.word	0x000092f0
        /*07dc*/ 	.word	0x00000002
        /*07e0*/ 	.word	0x000000b0
        /*07e4*/ 	.short	0x010a
        /*07e6*/ 	.byte	0xff
	.zero		1


	//   ....[110]....
        /*07e8*/ 	.word	0x00009350
        /*07ec*/ 	.word	0x00000000
        /*07f0*/ 	.word	0x00000000
        /*07f4*/ 	.short	0x010a
        /*07f6*/ 	.byte	0xff
	.zero		1


	//   ....[111]....
        /*07f8*/ 	.word	0x000093b0
        /*07fc*/ 	.word	0x00000000
        /*0800*/ 	.word	0x00000000
        /*0804*/ 	.short	0x010a
        /*0806*/ 	.byte	0xff
	.zero		1


	//   ....[112]....
        /*0808*/ 	.word	0x00009410
        /*080c*/ 	.word	0x00000000
        /*0810*/ 	.word	0x00000000
        /*0814*/ 	.short	0x010a
        /*0816*/ 	.byte	0xff
	.zero		1


	//   ....[113]....
        /*0818*/ 	.word	0x00009470
        /*081c*/ 	.word	0x00000000
        /*0820*/ 	.word	0x00000000
        /*0824*/ 	.short	0x010a
        /*0826*/ 	.byte	0xff
	.zero		1


	//   ....[114]....
        /*0828*/ 	.word	0x000094d0
        /*082c*/ 	.word	0x00000000
        /*0830*/ 	.word	0x00000000
        /*0834*/ 	.short	0x010a
        /*0836*/ 	.byte	0xff
	.zero		1


	//   ....[115]....
        /*0838*/ 	.word	0x00009520
        /*083c*/ 	.word	0x00000000
        /*0840*/ 	.word	0x00000070
        /*0844*/ 	.short	0x010a
        /*0846*/ 	.byte	0xff
	.zero		1


	//   ....[116]....
        /*0848*/ 	.word	0x00009580
        /*084c*/ 	.word	0x00000000
        /*0850*/ 	.word	0x00000068
        /*0854*/ 	.short	0x010a
        /*0856*/ 	.byte	0xff
	.zero		1


	//   ....[117]....
        /*0858*/ 	.word	0x000095e0
        /*085c*/ 	.word	0x00000000
        /*0860*/ 	.word	0x00000040
        /*0864*/ 	.short	0x010a
        /*0866*/ 	.byte	0xff
	.zero		1


	//   ....[118]....
        /*0868*/ 	.word	0x00009640
        /*086c*/ 	.word	0x00000000
        /*0870*/ 	.word	0x00000048
        /*0874*/ 	.short	0x010a
        /*0876*/ 	.byte	0xff
	.zero		1


	//   ....[119]....
        /*0878*/ 	.word	0x000096a0
        /*087c*/ 	.word	0x00000000
        /*0880*/ 	.word	0x00000050
        /*0884*/ 	.short	0x010a
        /*0886*/ 	.byte	0xff
	.zero		1


	//   ....[120]....
        /*0888*/ 	.word	0x00009700
        /*088c*/ 	.word	0x00000000
        /*0890*/ 	.word	0x00000058
        /*0894*/ 	.short	0x010a
        /*0896*/ 	.byte	0xff
	.zero		1


	//   ....[121]....
        /*0898*/ 	.word	0x00009760
        /*089c*/ 	.word	0x00000000
        /*08a0*/ 	.word	0x00000040
        /*08a4*/ 	.short	0x010a
        /*08a6*/ 	.byte	0xff
	.zero		1


	//   ....[122]....
        /*08a8*/ 	.word	0x000097c0
        /*08ac*/ 	.word	0x00000000
        /*08b0*/ 	.word	0x00000048
        /*08b4*/ 	.short	0x010a
        /*08b6*/ 	.byte	0xff
	.zero		1


	//   ....[123]....
        /*08b8*/ 	.word	0x00009820
        /*08bc*/ 	.word	0x00000000
        /*08c0*/ 	.word	0x00000050
        /*08c4*/ 	.short	0x010a
        /*08c6*/ 	.byte	0xff
	.zero		1


	//   ....[124]....
        /*08c8*/ 	.word	0x00009870
        /*08cc*/ 	.word	0x00000000
        /*08d0*/ 	.word	0x00000070
        /*08d4*/ 	.short	0x010a
        /*08d6*/ 	.byte	0xff
	.zero		1


	//   ....[125]....
        /*08d8*/ 	.word	0x000098d0
        /*08dc*/ 	.word	0x00000000
        /*08e0*/ 	.word	0x00000020
        /*08e4*/ 	.short	0x010a
        /*08e6*/ 	.byte	0xff
	.zero		1


	//   ....[126]....
        /*08e8*/ 	.word	0x00009920
        /*08ec*/ 	.word	0x00000040
        /*08f0*/ 	.word	0x00000090
        /*08f4*/ 	.short	0x010a
        /*08f6*/ 	.byte	0xff
	.zero		1


	//   ....[127]....
        /*08f8*/ 	.word	0x00009970
        /*08fc*/ 	.word	0x00000002
        /*0900*/ 	.word	0x00000020
        /*0904*/ 	.short	0x010a
        /*0906*/ 	.byte	0xff
	.zero		1


	//   ....[128]....
        /*0908*/ 	.word	0x000099c0
        /*090c*/ 	.word	0x00000000
        /*0910*/ 	.word	0x00000020
        /*0914*/ 	.short	0x010a
        /*0916*/ 	.byte	0xff
	.zero		1


	//   ....[129]....
        /*0918*/ 	.word	0x00009a10
        /*091c*/ 	.word	0x00000002
        /*0920*/ 	.word	0x00000020
        /*0924*/ 	.short	0x010a
        /*0926*/ 	.byte	0xff
	.zero		1


	//----- nvinfo : EIATTR_NUM_MBARRIERS
	.align		4
.L_47:
        /*0928*/ 	.byte	0x03, 0x38
        /*092a*/ 	.short	0x001e


	//----- nvinfo : EIATTR_EXIT_INSTR_OFFSETS
	.align		4
        /*092c*/ 	.byte	0x04, 0x1c
        /*092e*/ 	.short	(.L_49 - .L_48)


	//   ....[0]....
.L_48:
        /*0930*/ 	.word	0x00002460


	//   ....[1]....
        /*0934*/ 	.word	0x00002950


	//   ....[2]....
        /*0938*/ 	.word	0x000029b0


	//   ....[3]....
        /*093c*/ 	.word	0x00003ac0


	//   ....[4]....
        /*0940*/ 	.word	0x00004af0


	//   ....[5]....
        /*0944*/ 	.word	0x00004b30


	//   ....[6]....
        /*0948*/ 	.word	0x00008e40


	//   ....[7]....
        /*094c*/ 	.word	0x00008ec0


	//   ....[8]....
        /*0950*/ 	.word	0x00008ef0


	//   ....[9]....
        /*0954*/ 	.word	0x00008f60


	//----- nvinfo : EIATTR_MAX_THREADS
	.align		4
.L_49:
        /*0958*/ 	.byte	0x04, 0x05
        /*095a*/ 	.short	(.L_51 - .L_50)
.L_50:
        /*095c*/ 	.word	0x00000100
        /*0960*/ 	.word	0x00000001
        /*0964*/ 	.word	0x00000001


	//----- nvinfo : EIATTR_CRS_STACK_SIZE
	.align		4
.L_51:
        /*0968*/ 	.byte	0x04, 0x1e
        /*096a*/ 	.short	(.L_53 - .L_52)
.L_52:
        /*096c*/ 	.word	0x00000000


	//----- nvinfo : EIATTR_CBANK_PARAM_SIZE
	.align		4
.L_53:
        /*0970*/ 	.byte	0x03, 0x19
        /*0972*/ 	.short	0x0800


	//----- nvinfo : EIATTR_PARAM_CBANK
	.align		4
        /*0974*/ 	.byte	0x04, 0x0a
        /*0976*/ 	.short	(.L_55 - .L_54)
	.align		4
.L_54:
        /*0978*/ 	.word	index@(.nv.constant0._ZN7cutlass13device_kernelINS_4gemm6kernel13GemmUniversalIN4cute5tupleIJiiiiEEENS1_10collective13CollectiveMmaINS1_35MainloopSm100TmaUmmaWarpSpecializedILi2ELi2ELi4ENS5_IJNS4_1CILi1EEESB_SB_EEEEENS5_IJNSA_ILi64EEENSA_ILi256EEENSA_ILi128EEEEEENS_6half_tENS5_IJSB_llEEESI_NS5_IJlSB_lEEENS4_8TiledMMAINS4_8MMA_AtomIJNS4_20SM100_MMA_F16BF16_SSISI_SI_fLi64ELi256ELNS4_4UMMA5MajorE1ELSP_0ELNSO_7ScaleInE0ELSQ_0EEEEEENS4_6LayoutISC_NS5_IJNSA_ILi0EEESU_SU_EEEEENS5_IJNS4_10UnderscoreESX_SX_EEEEENS4_13SM90_TMA_LOADENS4_14ComposedLayoutINS4_7SwizzleILi3ELi4ELi3EEENS4_18smem_ptr_flag_bitsILi16EEENST_INS5_IJSE_NSA_ILi8EEEEEENS5_IJSB_SE_EEEEEEEvNS4_8identityES10_NS11_IS13_S15_NST_INS5_IJS16_SE_EEENS5_IJSE_SB_EEEEEEEvS1B_EENS_8epilogue10collective18CollectiveEpilogueINS1H_23Sm100TmaWarpSpecializedILi4ELi2ELi32ELb1ELb0EEEJSH_NS5_IJNST_ISE_SB_EES1M_EEESI_SK_SI_SK_NS1H_6fusion15FusionCallbacksIS1L_NS1O_17LinearCombinationISI_fSI_fLNS_15FloatRoundStyleE2EEESH_S1N_JEEENS4_5SM1004TMEM4LOAD26SM100_TMEM_LOAD_16dp256b8xES10_S1F_NS4_17SM75_U32x4_LDSM_NENS4_14SM90_TMA_STOREES1F_NS4_17SM90_U32x4_STSM_NENS4_39AutoVectorizingCopyWithAssumedAlignmentILi128EEEEEEvvEEEEvNT_6ParamsE)
        /*097c*/ 	.short	0x0380
        /*097e*/ 	.short	0x0800


	//----- nvinfo : EIATTR_SW_WAR
	.align		4
.L_55:
        /*0980*/ 	.byte	0x04, 0x36
        /*0982*/ 	.short	(.L_57 - .L_56)
.L_56:
        /*0984*/ 	.word	0x00000008
.L_57:


//--------------------- .nv.callgraph             --------------------------
	.section	.nv.callgraph,"",@"SHT_CUDA_CALLGRAPH"
	.align	4
	.sectionentsize	8
	.align		4
        /*0000*/ 	.word	0x00000000
	.align		4
        /*0004*/ 	.word	0xffffffff
	.align		4
        /*0008*/ 	.word	index@(_ZN7cutlass13device_kernelINS_4gemm6kernel13GemmUniversalIN4cute5tupleIJiiiiEEENS1_10collective13CollectiveMmaINS1_35MainloopSm100TmaUmmaWarpSpecializedILi2ELi2ELi4ENS5_IJNS4_1CILi1EEESB_SB_EEEEENS5_IJNSA_ILi64EEENSA_ILi256EEENSA_ILi128EEEEEENS_6half_tENS5_IJSB_llEEESI_NS5_IJlSB_lEEENS4_8TiledMMAINS4_8MMA_AtomIJNS4_20SM100_MMA_F16BF16_SSISI_SI_fLi64ELi256ELNS4_4UMMA5MajorE1ELSP_0ELNSO_7ScaleInE0ELSQ_0EEEEEENS4_6LayoutISC_NS5_IJNSA_ILi0EEESU_SU_EEEEENS5_IJNS4_10UnderscoreESX_SX_EEEEENS4_13SM90_TMA_LOADENS4_14ComposedLayoutINS4_7SwizzleILi3ELi4ELi3EEENS4_18smem_ptr_flag_bitsILi16EEENST_INS5_IJSE_NSA_ILi8EEEEEENS5_IJSB_SE_EEEEEEEvNS4_8identityES10_NS11_IS13_S15_NST_INS5_IJS16_SE_EEENS5_IJSE_SB_EEEEEEEvS1B_EENS_8epilogue10collective18CollectiveEpilogueINS1H_23Sm100TmaWarpSpecializedILi4ELi2ELi32ELb1ELb0EEEJSH_NS5_IJNST_ISE_SB_EES1M_EEESI_SK_SI_SK_NS1H_6fusion15FusionCallbacksIS1L_NS1O_17LinearCombinationISI_fSI_fLNS_15FloatRoundStyleE2EEESH_S1N_JEEENS4_5SM1004TMEM4LOAD26SM100_TMEM_LOAD_16dp256b8xES10_S1F_NS4_17SM75_U32x4_LDSM_NENS4_14SM90_TMA_STOREES1F_NS4_17SM90_U32x4_STSM_NENS4_39AutoVectorizingCopyWithAssumedAlignmentILi128EEEEEEvvEEEEvNT_6ParamsE)
	.align		4
        /*000c*/ 	.word	index@(__assertfail)
	.align		4
        /*0010*/ 	.word	0x00000000
	.align		4
        /*0014*/ 	.word	0xfffffffe
	.align		4
        /*0018*/ 	.word	0x00000000
	.align		4
        /*001c*/ 	.word	0xfffffffd
	.align		4
        /*0020*/ 	.word	0x00000000
	.align		4
        /*0024*/ 	.word	0xfffffffc


//--------------------- .nv.constant4             --------------------------
	.section	.nv.constant4,"a",@progbits
	.align	8
	.align		8
.nv.constant4:
        /*0000*/ 	.dword	__assertfail
	.align		8
        /*0008*/ 	.dword	__unnamed_1
	.align		8
        /*0010*/ 	.dword	__unnamed_2
	.align		8
        /*0018*/ 	.dword	_ZN40_INTERNAL_7e8b50dd_4_k_cu_1fdc65a5_361474cuda3std3__45__cpo5beginE
	.align		8
        /*0020*/ 	.dword	_ZN40_INTERNAL_7e8b50dd_4_k_cu_1fdc65a5_361474cuda3std3__45__cpo3endE
	.align		8
        /*0028*/ 	.dword	_ZN40_INTERNAL_7e8b50dd_4_k_cu_1fdc65a5_361474cuda3std3__45__cpo6cbeginE
	.align		8
        /*0030*/ 	.dword	_ZN40_INTERNAL_7e8b50dd_4_k_cu_1fdc65a5_361474cuda3std3__45__cpo4cendE
	.align		8
        /*0038*/ 	.dword	_ZN40_INTERNAL_7e8b50dd_4_k_cu_1fdc65a5_361474cuda3std3__442_GLOBAL__N__7e8b50dd_4_k_cu_1fdc65a5_361476ignoreE
	.align		8
        /*0040*/ 	.dword	_ZN40_INTERNAL_7e8b50dd_4_k_cu_1fdc65a5_361474cuda3std3__419piecewise_constructE
	.align		8
        /*0048*/ 	.dword	_ZN40_INTERNAL_7e8b50dd_4_k_cu_1fdc65a5_361474cuda3std3__48in_placeE
	.align		8
        /*0050*/ 	.dword	_ZN40_INTERNAL_7e8b50dd_4_k_cu_1fdc65a5_361474cuda3std6ranges3__45__cpo4swapE
	.align		8
        /*0058*/ 	.dword	_ZN40_INTERNAL_7e8b50dd_4_k_cu_1fdc65a5_361474cuda3std6ranges3__45__cpo9iter_moveE
	.align		8
        /*0060*/ 	.dword	_ZN40_INTERNAL_7e8b50dd_4_k_cu_1fdc65a5_361474cute7productE
	.align		8
        /*0068*/ 	.dword	_ZN40_INTERNAL_7e8b50dd_4_k_cu_1fdc65a5_361474cute1_E
	.align		8
        /*0070*/ 	.dword	$str$25
	.align		8
        /*0078*/ 	.dword	$str$26
	.align		8
        /*0080*/ 	.dword	$str$27
	.align		8
        /*0088*/ 	.dword	$str$28


//--------------------- .text._ZN7cutlass13device_kernelINS_4gemm6kernel13GemmUniversalIN4cute5tupleIJiiiiEEENS1_10collective13CollectiveMmaINS1_35MainloopSm100TmaUmmaWarpSpecializedILi2ELi2ELi4ENS5_IJNS4_1CILi1EEESB_SB_EEEEENS5_IJNSA_ILi64EEENSA_ILi256EEENSA_ILi128EEEEEENS_6half_tENS5_IJSB_llEEESI_NS5_IJlSB_lEEENS4_8TiledMMAINS4_8MMA_AtomIJNS4_20SM100_MMA_F16BF16_SSISI_SI_fLi64ELi256ELNS4_4UMMA5MajorE1ELSP_0ELNSO_7ScaleInE0ELSQ_0EEEEEENS4_6LayoutISC_NS5_IJNSA_ILi0EEESU_SU_EEEEENS5_IJNS4_10UnderscoreESX_SX_EEEEENS4_13SM90_TMA_LOADENS4_14ComposedLayoutINS4_7SwizzleILi3ELi4ELi3EEENS4_18smem_ptr_flag_bitsILi16EEENST_INS5_IJSE_NSA_ILi8EEEEEENS5_IJSB_SE_EEEEEEEvNS4_8identityES10_NS11_IS13_S15_NST_INS5_IJS16_SE_EEENS5_IJSE_SB_EEEEEEEvS1B_EENS_8epilogue10collective18CollectiveEpilogueINS1H_23Sm100TmaWarpSpecializedILi4ELi2ELi32ELb1ELb0EEEJSH_NS5_IJNST_ISE_SB_EES1M_EEESI_SK_SI_SK_NS1H_6fusion15FusionCallbacksIS1L_NS1O_17LinearCombinationISI_fSI_fLNS_15FloatRoundStyleE2EEESH_S1N_JEEENS4_5SM1004TMEM4LOAD26SM100_TMEM_LOAD_16dp256b8xES10_S1F_NS4_17SM75_U32x4_LDSM_NENS4_14SM90_TMA_STOREES1F_NS4_17SM90_U32x4_STSM_NENS4_39AutoVectorizingCopyWithAssumedAlignmentILi128EEEEEEvvEEEEvNT_6ParamsE --------------------------
	.section	.text._ZN7cutlass13device_kernelINS_4gemm6kernel13GemmUniversalIN4cute5tupleIJiiiiEEENS1_10collective13CollectiveMmaINS1_35MainloopSm100TmaUmmaWarpSpecializedILi2ELi2ELi4ENS5_IJNS4_1CILi1EEESB_SB_EEEEENS5_IJNSA_ILi64EEENSA_ILi256EEENSA_ILi128EEEEEENS_6half_tENS5_IJSB_llEEESI_NS5_IJlSB_lEEENS4_8TiledMMAINS4_8MMA_AtomIJNS4_20SM100_MMA_F16BF16_SSISI_SI_fLi64ELi256ELNS4_4UMMA5MajorE1ELSP_0ELNSO_7ScaleInE0ELSQ_0EEEEEENS4_6LayoutISC_NS5_IJNSA_ILi0EEESU_SU_EEEEENS5_IJNS4_10UnderscoreESX_SX_EEEEENS4_13SM90_TMA_LOADENS4_14ComposedLayoutINS4_7SwizzleILi3ELi4ELi3EEENS4_18smem_ptr_flag_bitsILi16EEENST_INS5_IJSE_NSA_ILi8EEEEEENS5_IJSB_SE_EEEEEEEvNS4_8identityES10_NS11_IS13_S15_NST_INS5_IJS16_SE_EEENS5_IJSE_SB_EEEEEEEvS1B_EENS_8epilogue10collective18CollectiveEpilogueINS1H_23Sm100TmaWarpSpecializedILi4ELi2ELi32ELb1ELb0EEEJSH_NS5_IJNST_ISE_SB_EES1M_EEESI_SK_SI_SK_NS1H_6fusion15FusionCallbacksIS1L_NS1O_17LinearCombinationISI_fSI_fLNS_15FloatRoundStyleE2EEESH_S1N_JEEENS4_5SM1004TMEM4LOAD26SM100_TMEM_LOAD_16dp256b8xES10_S1F_NS4_17SM75_U32x4_LDSM_NENS4_14SM90_TMA_STOREES1F_NS4_17SM90_U32x4_STSM_NENS4_39AutoVectorizingCopyWithAssumedAlignmentILi128EEEEEEvvEEEEvNT_6ParamsE,"ax",@progbits
	.align	128
.text._ZN7cutlass13device_kernelINS_4gemm6kernel13GemmUniversalIN4cute5tupleIJiiiiEEENS1_10collective13CollectiveMmaINS1_35MainloopSm100TmaUmmaWarpSpecializedILi2ELi2ELi4ENS5_IJNS4_1CILi1EEESB_SB_EEEEENS5_IJNSA_ILi64EEENSA_ILi256EEENSA_ILi128EEEEEENS_6half_tENS5_IJSB_llEEESI_NS5_IJlSB_lEEENS4_8TiledMMAINS4_8MMA_AtomIJNS4_20SM100_MMA_F16BF16_SSISI_SI_fLi64ELi256ELNS4_4UMMA5MajorE1ELSP_0ELNSO_7ScaleInE0ELSQ_0EEEEEENS4_6LayoutISC_NS5_IJNSA_ILi0EEESU_SU_EEEEENS5_IJNS4_10UnderscoreESX_SX_EEEEENS4_13SM90_TMA_LOADENS4_14ComposedLayoutINS4_7SwizzleILi3ELi4ELi3EEENS4_18smem_ptr_flag_bitsILi16EEENST_INS5_IJSE_NSA_ILi8EEEEEENS5_IJSB_SE_EEEEEEEvNS4_8identityES10_NS11_IS13_S15_NST_INS5_IJS16_SE_EEENS5_IJSE_SB_EEEEEEEvS1B_EENS_8epilogue10collective18CollectiveEpilogueINS1H_23Sm100TmaWarpSpecializedILi4ELi2ELi32ELb1ELb0EEEJSH_NS5_IJNST_ISE_SB_EES1M_EEESI_SK_SI_SK_NS1H_6fusion15FusionCallbacksIS1L_NS1O_17LinearCombinationISI_fSI_fLNS_15FloatRoundStyleE2EEESH_S1N_JEEENS4_5SM1004TMEM4LOAD26SM100_TMEM_LOAD_16dp256b8xES10_S1F_NS4_17SM75_U32x4_LDSM_NENS4_14SM90_TMA_STOREES1F_NS4_17SM90_U32x4_STSM_NENS4_39AutoVectorizingCopyWithAssumedAlignmentILi128EEEEEEvvEEEEvNT_6ParamsE:
        .type           _ZN7cutlass13device_kernelINS_4gemm6kernel13GemmUniversalIN4cute5tupleIJiiiiEEENS1_10collective13CollectiveMmaINS1_35MainloopSm100TmaUmmaWarpSpecializedILi2ELi2ELi4ENS5_IJNS4_1CILi1EEESB_SB_EEEEENS5_IJNSA_ILi64EEENSA_ILi256EEENSA_ILi128EEEEEENS_6half_tENS5_IJSB_llEEESI_NS5_IJlSB_lEEENS4_8TiledMMAINS4_8MMA_AtomIJNS4_20SM100_MMA_F16BF16_SSISI_SI_fLi64ELi256ELNS4_4UMMA5MajorE1ELSP_0ELNSO_7ScaleInE0ELSQ_0EEEEEENS4_6LayoutISC_NS5_IJNSA_ILi0EEESU_SU_EEEEENS5_IJNS4_10UnderscoreESX_SX_EEEEENS4_13SM90_TMA_LOADENS4_14ComposedLayoutINS4_7SwizzleILi3ELi4ELi3EEENS4_18smem_ptr_flag_bitsILi16EEENST_INS5_IJSE_NSA_ILi8EEEEEENS5_IJSB_SE_EEEEEEEvNS4_8identityES10_NS11_IS13_S15_NST_INS5_IJS16_SE_EEENS5_IJSE_SB_EEEEEEEvS1B_EENS_8epilogue10collective18CollectiveEpilogueINS1H_23Sm100TmaWarpSpecializedILi4ELi2ELi32ELb1ELb0EEEJSH_NS5_IJNST_ISE_SB_EES1M_EEESI_SK_SI_SK_NS1H_6fusion15FusionCallbacksIS1L_NS1O_17LinearCombinationISI_fSI_fLNS_15FloatRoundStyleE2EEESH_S1N_JEEENS4_5SM1004TMEM4LOAD26SM100_TMEM_LOAD_16dp256b8xES10_S1F_NS4_17SM75_U32x4_LDSM_NENS4_14SM90_TMA_STOREES1F_NS4_17SM90_U32x4_STSM_NENS4_39AutoVectorizingCopyWithAssumedAlignmentILi128EEEEEEvvEEEEvNT_6ParamsE,@function
        .size           _ZN7cutlass13device_kernelINS_4gemm6kernel13GemmUniversalIN4cute5tupleIJiiiiEEENS1_10collective13CollectiveMmaINS1_35MainloopSm100TmaUmmaWarpSpecializedILi2ELi2ELi4ENS5_IJNS4_1CILi1EEESB_SB_EEEEENS5_IJNSA_ILi64EEENSA_ILi256EEENSA_ILi128EEEEEENS_6half_tENS5_IJSB_llEEESI_NS5_IJlSB_lEEENS4_8TiledMMAINS4_8MMA_AtomIJNS4_20SM100_MMA_F16BF16_SSISI_SI_fLi64ELi256ELNS4_4UMMA5MajorE1ELSP_0ELNSO_7ScaleInE0ELSQ_0EEEEEENS4_6LayoutISC_NS5_IJNSA_ILi0EEESU_SU_EEEEENS5_IJNS4_10UnderscoreESX_SX_EEEEENS4_13SM90_TMA_LOADENS4_14ComposedLayoutINS4_7SwizzleILi3ELi4ELi3EEENS4_18smem_ptr_flag_bitsILi16EEENST_INS5_IJSE_NSA_ILi8EEEEEENS5_IJSB_SE_EEEEEEEvNS4_8identityES10_NS11_IS13_S15_NST_INS5_IJS16_SE_EEENS5_IJSE_SB_EEEEEEEvS1B_EENS_8epilogue10collective18CollectiveEpilogueINS1H_23Sm100TmaWarpSpecializedILi4ELi2ELi32ELb1ELb0EEEJSH_NS5_IJNST_ISE_SB_EES1M_EEESI_SK_SI_SK_NS1H_6fusion15FusionCallbacksIS1L_NS1O_17LinearCombinationISI_fSI_fLNS_15FloatRoundStyleE2EEESH_S1N_JEEENS4_5SM1004TMEM4LOAD26SM100_TMEM_LOAD_16dp256b8xES10_S1F_NS4_17SM75_U32x4_LDSM_NENS4_14SM90_TMA_STOREES1F_NS4_17SM90_U32x4_STSM_NENS4_39AutoVectorizingCopyWithAssumedAlignmentILi128EEEEEEvvEEEEvNT_6ParamsE,(.L_x_170 - _ZN7cutlass13device_kernelINS_4gemm6kernel13GemmUniversalIN4cute5tupleIJiiiiEEENS1_10collective13CollectiveMmaINS1_35MainloopSm100TmaUmmaWarpSpecializedILi2ELi2ELi4ENS5_IJNS4_1CILi1EEESB_SB_EEEEENS5_IJNSA_ILi64EEENSA_ILi256EEENSA_ILi128EEEEEENS_6half_tENS5_IJSB_llEEESI_NS5_IJlSB_lEEENS4_8TiledMMAINS4_8MMA_AtomIJNS4_20SM100_MMA_F16BF16_SSISI_SI_fLi64ELi256ELNS4_4UMMA5MajorE1ELSP_0ELNSO_7ScaleInE0ELSQ_0EEEEEENS4_6LayoutISC_NS5_IJNSA_ILi0EEESU_SU_EEEEENS5_IJNS4_10UnderscoreESX_SX_EEEEENS4_13SM90_TMA_LOADENS4_14ComposedLayoutINS4_7SwizzleILi3ELi4ELi3EEENS4_18smem_ptr_flag_bitsILi16EEENST_INS5_IJSE_NSA_ILi8EEEEEENS5_IJSB_SE_EEEEEEEvNS4_8identityES10_NS11_IS13_S15_NST_INS5_IJS16_SE_EEENS5_IJSE_SB_EEEEEEEvS1B_EENS_8epilogue10collective18CollectiveEpilogueINS1H_23Sm100TmaWarpSpecializedILi4ELi2ELi32ELb1ELb0EEEJSH_NS5_IJNST_ISE_SB_EES1M_EEESI_SK_SI_SK_NS1H_6fusion15FusionCallbacksIS1L_NS1O_17LinearCombinationISI_fSI_fLNS_15FloatRoundStyleE2EEESH_S1N_JEEENS4_5SM1004TMEM4LOAD26SM100_TMEM_LOAD_16dp256b8xES10_S1F_NS4_17SM75_U32x4_LDSM_NENS4_14SM90_TMA_STOREES1F_NS4_17SM90_U32x4_STSM_NENS4_39AutoVectorizingCopyWithAssumedAlignmentILi128EEEEEEvvEEEEvNT_6ParamsE)
        .other          _ZN7cutlass13device_kernelINS_4gemm6kernel13GemmUniversalIN4cute5tupleIJiiiiEEENS1_10collective13CollectiveMmaINS1_35MainloopSm100TmaUmmaWarpSpecializedILi2ELi2ELi4ENS5_IJNS4_1CILi1EEESB_SB_EEEEENS5_IJNSA_ILi64EEENSA_ILi256EEENSA_ILi128EEEEEENS_6half_tENS5_IJSB_llEEESI_NS5_IJlSB_lEEENS4_8TiledMMAINS4_8MMA_AtomIJNS4_20SM100_MMA_F16BF16_SSISI_SI_fLi64ELi256ELNS4_4UMMA5MajorE1ELSP_0ELNSO_7ScaleInE0ELSQ_0EEEEEENS4_6LayoutISC_NS5_IJNSA_ILi0EEESU_SU_EEEEENS5_IJNS4_10UnderscoreESX_SX_EEEEENS4_13SM90_TMA_LOADENS4_14ComposedLayoutINS4_7SwizzleILi3ELi4ELi3EEENS4_18smem_ptr_flag_bitsILi16EEENST_INS5_IJSE_NSA_ILi8EEEEEENS5_IJSB_SE_EEEEEEEvNS4_8identityES10_NS11_IS13_S15_NST_INS5_IJS16_SE_EEENS5_IJSE_SB_EEEEEEEvS1B_EENS_8epilogue10collective18CollectiveEpilogueINS1H_23Sm100TmaWarpSpecializedILi4ELi2ELi32ELb1ELb0EEEJSH_NS5_IJNST_ISE_SB_EES1M_EEESI_SK_SI_SK_NS1H_6fusion15FusionCallbacksIS1L_NS1O_17LinearCombinationISI_fSI_fLNS_15FloatRoundStyleE2EEESH_S1N_JEEENS4_5SM1004TMEM4LOAD26SM100_TMEM_LOAD_16dp256b8xES10_S1F_NS4_17SM75_U32x4_LDSM_NENS4_14SM90_TMA_STOREES1F_NS4_17SM90_U32x4_STSM_NENS4_39AutoVectorizingCopyWithAssumedAlignmentILi128EEEEEEvvEEEEvNT_6ParamsE,@"STO_CUDA_ENTRY STV_DEFAULT"
_ZN7cutlass13device_kernelINS_4gemm6kernel13GemmUniversalIN4cute5tupleIJiiiiEEENS1_10collective13CollectiveMmaINS1_35MainloopSm100TmaUmmaWarpSpecializedILi2ELi2ELi4ENS5_IJNS4_1CILi1EEESB_SB_EEEEENS5_IJNSA_ILi64EEENSA_ILi256EEENSA_ILi128EEEEEENS_6half_tENS5_IJSB_llEEESI_NS5_IJlSB_lEEENS4_8TiledMMAINS4_8MMA_AtomIJNS4_20SM100_MMA_F16BF16_SSISI_SI_fLi64ELi256ELNS4_4UMMA5MajorE1ELSP_0ELNSO_7ScaleInE0ELSQ_0EEEEEENS4_6LayoutISC_NS5_IJNSA_ILi0EEESU_SU_EEEEENS5_IJNS4_10UnderscoreESX_SX_EEEEENS4_13SM90_TMA_LOADENS4_14ComposedLayoutINS4_7SwizzleILi3ELi4ELi3EEENS4_18smem_ptr_flag_bitsILi16EEENST_INS5_IJSE_NSA_ILi8EEEEEENS5_IJSB_SE_EEEEEEEvNS4_8identityES10_NS11_IS13_S15_NST_INS5_IJS16_SE_EEENS5_IJSE_SB_EEEEEEEvS1B_EENS_8epilogue10collective18CollectiveEpilogueINS1H_23Sm100TmaWarpSpecializedILi4ELi2ELi32ELb1ELb0EEEJSH_NS5_IJNST_ISE_SB_EES1M_EEESI_SK_SI_SK_NS1H_6fusion15FusionCallbacksIS1L_NS1O_17LinearCombinationISI_fSI_fLNS_15FloatRoundStyleE2EEESH_S1N_JEEENS4_5SM1004TMEM4LOAD26SM100_TMEM_LOAD_16dp256b8xES10_S1F_NS4_17SM75_U32x4_LDSM_NENS4_14SM90_TMA_STOREES1F_NS4_17SM90_U32x4_STSM_NENS4_39AutoVectorizingCopyWithAssumedAlignmentILi128EEEEEEvvEEEEvNT_6ParamsE:
[----:B------:R-:W1:Y:S01]  /*0000*/  LDC R1, c[0x0][0x37c] ;  /* 0x0000df00ff017b82 */ /* 0x000e620000000800 */
[----:B------:R-:W2:Y:S01]  /*0010*/  S2R R101, SR_TID.X ;  /* 0x0000000000657919 */ /* 0x000ea20000002100 */
[----:B------:R-:W3:Y:S01]  /*0020*/  LDCU.64 UR4, c[0x0][0x890] ;  /* 0x00011200ff0477ac */ /* 0x000ee20008000a00 */
[----:B------:R-:W-:Y:S02]  /*0030*/  PRMT R88, RZ, 0x7610, R88 ;  /* 0x00007610ff587816 */ /* 0x000fe40000000058 */
[----:B------:R-:W-:Y:S01]  /*0040*/  ELECT P5, URZ, PT ;  /* 0x0000000000ff782f */ /* 0x000fe200038a0000 */
[----:B------:R-:W4:Y:S01]  /*0050*/  LDCU.64 UR46, c[0x0][0x358] ;  /* 0x00006b00ff2e77ac */ /* 0x000f220008000a00 */
[----:B---3--:R-:W-:-:S04]  /*0060*/  UISETP.NE.U32.AND UP0, UPT, UR4, URZ, UPT ;  /* 0x000000ff0400728c */ /* 0x008fc8000bf05070 */
[----:B------:R-:W-:Y:S01]  /*0070*/  UISETP.NE.AND.EX UP0, UPT, UR5, URZ, UPT, UP0 ;  /* 0x000000ff0500728c */ /* 0x000fe2000bf05300 */
[----:B--2---:R-:W-:-:S05]  /*0080*/  SHF.R.U32.HI R93, RZ, 0x5, R101 ;  /* 0x00000005ff5d7819 */ /* 0x004fca0000011665 */
[----:B------:R-:W2:Y:S02]  /*0090*/  SHFL.IDX PT, R0, R93, RZ, 0x1f ;  /* 0x00001fff5d007589 */ /* 0x000ea400000e0000 */
[----:B--2---:R-:W-:Y:S01]  /*00a0*/  R2UR UR8, R0 ;  /* 0x00000000000872ca */ /* 0x004fe200000e0000 */
[----:B-1--4-:R-:W-:-:S14]  /*00b0*/  BRA.U UP0, `(.L_x_0) ;  /* 0x00000001002c7547 */ /* 0x012fdc000b800000 */
[----:B------:R-:W1:Y:S02]  /*00c0*/  LDCU.64 UR6, c[0x0][0x888] ;  /* 0x00011100ff0677ac */ /* 0x000e640008000a00 */
[----:B-1----:R-:W-:-:S04]  /*00d0*/  UISETP.NE.U32.AND UP0, UPT, UR6, URZ, UPT ;  /* 0x000000ff0600728c */ /* 0x002fc8000bf05070 */
[----:B------:R-:W-:-:S09]  /*00e0*/  UISETP.NE.AND.EX UP0, UPT, UR7, URZ, UPT, UP0 ;  /* 0x000000ff0700728c */ /* 0x000fd2000bf05300 */
[----:B------:R-:W-:Y:S05]  /*00f0*/  BRA.U !UP0, `(.L_x_1) ;  /* 0x0000000108107547 */ /* 0x000fea000b800000 */
[----:B------:R-:W1:Y:S02]  /*0100*/  LDC.64 R2, c[0x0][0x888] ;  /* 0x00022200ff027b82 */ /* 0x000e640000000a00 */
[----:B-1----:R1:W5:Y:S01]  /*0110*/  LDG.E R49, desc[UR46][R2.64] ;  /* 0x0000002e02317981 */ /* 0x002362000c1e1900 */
[----:B------:R-:W-:Y:S01]  /*0120*/  HFMA2 R88, -RZ, RZ, 0, 5.9604644775390625e-08 ;  /* 0x00000001ff587431 */ /* 0x000fe200000001ff */
[----:B------:R-:W-:Y:S05]  /*0130*/  BRA `(.L_x_0) ;  /* 0x00000000000c7947 */ /* 0x000fea0003800000 */
.L_x_1:
[----:B------:R-:W1:Y:S01]  /*0140*/  LDCU UR6, c[0x0][0x880] ;  /* 0x00011000ff0677ac */ /* 0x000e620008000800 */
[----:B------:R-:W-:Y:S01]  /*0150*/  HFMA2 R88, -RZ, RZ, 0, 5.9604644775390625e-08 ;  /* 0x00000001ff587431 */ /* 0x000fe200000001ff */
[----:B-1----:R-:W-:-:S07]  /*0160*/  MOV R49, UR6 ;  /* 0x0000000600317c02 */ /* 0x002fce0008000f00 */
.L_x_0:
[----:B------:R-:W2:Y:S02]  /*0170*/  LDCU.64 UR6, c[0x0][0x8b0] ;  /* 0x00011600ff0677ac */ /* 0x000ea40008000a00 */
[----:B--2---:R-:W-:-:S04]  /*0180*/  UISETP.NE.U32.AND UP0, UPT, UR6, URZ, UPT ;  /* 0x000000ff0600728c */ /* 0x004fc8000bf05070 */
[----:B------:R-:W-:-:S09]  /*0190*/  UISETP.NE.AND.EX UP0, UPT, UR7, URZ, UPT, UP0 ;  /* 0x000000ff0700728c */ /* 0x000fd2000bf05300 */
[----:B------:R-:W-:Y:S05]  /*01a0*/  BRA.U UP0, `(.L_x_2) ;  /* 0x0000000100247547 */ /* 0x000fea000b800000 */
[----:B------:R-:W2:Y:S02]  /*01b0*/  LDCU.64 UR6, c[0x0][0x8a8] ;  /* 0x00011500ff0677ac */ /* 0x000ea40008000a00 */
[----:B--2---:R-:W-:-:S04]  /*01c0*/  UISETP.NE.U32.AND UP0, UPT, UR6, URZ, UPT ;  /* 0x000000ff0600728c */ /* 0x004fc8000bf05070 */
[----:B------:R-:W-:-:S09]  /*01d0*/  UISETP.NE.AND.EX UP0, UPT, UR7, URZ, UPT, UP0 ;  /* 0x000000ff0700728c */ /* 0x000fd2000bf05300 */
[----:B------:R-:W-:Y:S05]  /*01e0*/  BRA.U !UP0, `(.L_x_3) ;  /* 0x00000001080c7547 */ /* 0x000fea000b800000 */
[----:B-1----:R-:W1:Y:S02]  /*01f0*/  LDC.64 R2, c[0x0][0x8a8] ;  /* 0x00022a00ff027b82 */ /* 0x002e640000000a00 */
[----:B-1----:R2:W5:Y:S01]  /*0200*/  LDG.E R47, desc[UR46][R2.64] ;  /* 0x0000002e022f7981 */ /* 0x002562000c1e1900 */
[----:B------:R-:W-:Y:S05]  /*0210*/  BRA `(.L_x_2) ;  /* 0x0000000000087947 */ /* 0x000fea0003800000 */
.L_x_3:
[----:B------:R-:W2:Y:S02]  /*0220*/  LDCU UR6, c[0x0][0x8a0] ;  /* 0x00011400ff0677ac */ /* 0x000ea40008000800 */
[----:B--2---:R-:W-:Y:S02]  /*0230*/  MOV R47, UR6 ;  /* 0x00000006002f7c02 */ /* 0x004fe40008000f00 */
.L_x_2:
[----:B------:R-:W-:Y:S01]  /*0240*/  IMAD.U32 R0, RZ, RZ, UR8 ;  /* 0x00000008ff007e24 */ /* 0x000fe2000f8e00ff */
[----:B------:R-:W-:Y:S04]  /*0250*/  BSSY.RECONVERGENT B0, `(.L_x_4) ;  /* 0x000000c000007945 */ /* 0x000fe80003800200 */
[C---:B------:R-:W-:Y:S02]  /*0260*/  ISETP.NE.OR P1, PT, R0.reuse, 0x1, !P5 ;  /* 0x000000010000780c */ /* 0x040fe40006f25670 */
[----:B------:R-:W-:-:S11]  /*0270*/  ISETP.NE.OR P0, PT, R0, 0x3, !P5 ;  /* 0x000000030000780c */ /* 0x000fd60006f05670 */
[----:B------:R-:W-:Y:S05]  /*0280*/  @P1 BRA `(.L_x_5) ;  /* 0x0000000000201947 */ /* 0x000fea0003800000 */
[----:B------:R-:W3:Y:S02]  /*0290*/  LDCU.64 UR6, c[0x0][0x348] ;  /* 0x00006900ff0677ac */ /* 0x000ee40008000a00 */
[----:B---3--:R-:W-:Y:S02]  /*02a0*/  UIADD3 UR10, UP1, UPT, UR6, 0x80, URZ ;  /* 0x00000080060a7890 */ /* 0x008fe4000ff3e0ff */
[----:B------:R-:W-:Y:S02]  /*02b0*/  UIADD3 UR6, UP0, UPT, UR6, 0x180, URZ ;  /* 0x0000018006067890 */ /* 0x000fe4000ff1e0ff */
[----:B------:R-:W-:Y:S02]  /*02c0*/  UIADD3.X UR11, UPT, UPT, URZ, UR7, URZ, UP1, !UPT ;  /* 0x00000007ff0b7290 */ /* 0x000fe40008ffe4ff */
[----:B------:R-:W-:-:S07]  /*02d0*/  UIADD3.X UR7, UPT, UPT, URZ, UR7, URZ, UP0, !UPT ;  /* 0x00000007ff077290 */ /* 0x000fce00087fe4ff */
[----:B------:R3:W-:Y:S02]  /*02e0*/  UTMACCTL.PF [UR10] ;  /* 0x000000000a0079b9 */ /* 0x0007e40008040000 */
[----:B------:R3:W-:Y:S02]  /*02f0*/  UTMACCTL.PF [UR6] ;  /* 0x00000000060079b9 */ /* 0x0007e40008040000 */
[----:B---3--:R-:W-:Y:S01]  /*0300*/  NOP ;  /* 0x0000000000007918 */ /* 0x008fe20000000000 */
.L_x_5:
[----:B------:R-:W-:Y:S05]  /*0310*/  BSYNC.RECONVERGENT B0 ;  /* 0x0000000000007941 */ /* 0x000fea0003800200 */
.L_x_4:
[----:B------:R-:W-:Y:S04]  /*0320*/  BSSY.RECONVERGENT B0, `(.L_x_6) ;  /* 0x000000a000007945 */ /* 0x000fe80003800200 */
        /* <DEDUP_REMOVED lines=9> */
.L_x_7:
[----:B------:R-:W-:Y:S05]  /*03c0*/  BSYNC.RECONVERGENT B0 ;  /* 0x0000000000007941 */ /* 0x000fea0003800200 */
.L_x_6:
[----:B------:R-:W3:Y:S01]  /*03d0*/  LDCU.64 UR6, c[0x0][0x888] ;  /* 0x00011100ff0677ac */ /* 0x000ee20008000a00 */
[----:B------:R-:W-:Y:S02]  /*03e0*/  UISETP.EQ.U32.AND UP1, UPT, UR4, URZ, UPT ;  /* 0x000000ff0400728c */ /* 0x000fe4000bf22070 */
[----:B------:R-:W-:Y:S02]  /*03f0*/  UPLOP3.LUT UP2, UPT, UPT, UPT, UPT, 0x80, 0x8 ;  /* 0x000000000008789c */ /* 0x000fe40003f4f070 */
[----:B---3--:R-:W-:-:S04]  /*0400*/  UISETP.NE.U32.AND UP0, UPT, UR6, URZ, UPT ;  /* 0x000000ff0600728c */ /* 0x008fc8000bf05070 */
[----:B------:R-:W-:-:S04]  /*0410*/  UISETP.NE.AND.EX UP0, UPT, UR7, URZ, UPT, UP0 ;  /* 0x000000ff0700728c */ /* 0x000fc8000bf05300 */
[----:B------:R-:W-:-:S04]  /*0420*/  UISETP.EQ.OR.EX UP3, UPT, UR5, URZ, !UP0, UP1 ;  /* 0x000000ff0500728c */ /* 0x000fc8000c762710 */
[----:B------:R-:W-:-:S05]  /*0430*/  UP2UR UR50, UPR, URZ, 0x8 ;  /* 0x00000008ff327883 */ /* 0x000fca0008000000 */
[----:B------:R-:W-:Y:S07]  /*0440*/  BRA.U !UP3, `(.L_x_8) ;  /* 0x000000010b207547 */ /* 0x000fee000b800000 */
[----:B------:R-:W-:Y:S01]  /*0450*/  UISETP.NE.U32.AND UP2, UPT, UR4, URZ, UPT ;  /* 0x000000ff0400728c */ /* 0x000fe2000bf45070 */
[----:B-----5:R-:W-:Y:S01]  /*0460*/  FSETP.NEU.AND P0, PT, R49, RZ, PT ;  /* 0x000000ff3100720b */ /* 0x020fe20003f0d000 */
[----:B------:R-:W-:Y:S02]  /*0470*/  USEL UR4, URZ, 0xffffffff, UP0 ;  /* 0xffffffffff047887 */ /* 0x000fe40008000000 */
[----:B------:R-:W-:-:S10]  /*0480*/  UISETP.NE.AND.EX UP2, UPT, UR5, URZ, UPT, UP2 ;  /* 0x000000ff0500728c */ /* 0x000fd4000bf45320 */
[----:B------:R-:W-:Y:S01]  /*0490*/  VOTEU.ANY UP1, P0 ;  /* 0x0000000000ff7886 */ /* 0x000fe20000020100 */
[----:B------:R-:W-:-:S04]  /*04a0*/  @!UP2 USEL UR4, URZ, 0xffffffff, UP1 ;  /* 0xffffffffff04a887 */ /* 0x000fc80008800000 */
[----:B------:R-:W-:-:S04]  /*04b0*/  ULOP3.LUT UR4, UR4, 0x1, URZ, 0xc0, !UPT ;  /* 0x0000000104047892 */ /* 0x000fc8000f8ec0ff */
[----:B------:R-:W-:-:S11]  /*04c0*/  UISETP.NE.U32.AND UP2, UPT, UR4, 0x1, UPT ;  /* 0x000000010400788c */ /* 0x000fd6000bf45070 */
.L_x_8:
[----:B-12---:R-:W1:Y:S01]  /*04d0*/  SHFL.IDX PT, R2, R93, RZ, 0x1f ;  /* 0x00001fff5d027589 */ /* 0x006e6200000e0000 */
[----:B------:R-:W-:-:S04]  /*04e0*/  UISETP.NE.AND UP1, UPT, UR8, 0x2, UPT ;  /* 0x000000020800788c */ /* 0x000fc8000bf25270 */
[----:B------:R-:W-:Y:S01]  /*04f0*/  USEL UR6, URZ, 0x1, UP1 ;  /* 0x00000001ff067887 */ /* 0x000fe20008800000 */
[----:B-1----:R-:W-:-:S13]  /*0500*/  ISETP.NE.AND P0, PT, R2, RZ, PT ;  /* 0x000000ff0200720c */ /* 0x002fda0003f05270 */
[----:B------:R-:W-:Y:S05]  /*0510*/  @P0 BRA `(.L_x_9) ;  /* 0x0000000000380947 */ /* 0x000fea0003800000 */
[----:B------:R-:W1:Y:S01]  /*0520*/  S2UR UR5, SR_CgaCtaId ;  /* 0x00000000000579c3 */ /* 0x000e620000008800 */
[----:B------:R-:W-:Y:S01]  /*0530*/  UMOV UR7, 0x400 ;  /* 0x0000040000077882 */ /* 0x000fe20000000000 */
[----:B------:R-:W-:Y:S01]  /*0540*/  UMOV UR4, 0x1 ;  /* 0x0000000100047882 */ /* 0x000fe20000000000 */
[----:B------:R-:W-:Y:S01]  /*0550*/  ELECT P0, URZ, PT ;  /* 0x0000000000ff782f */ /* 0x000fe20003800000 */
[----:B------:R-:W-:-:S04]  /*0560*/  UIADD3 UR10, UPT, UPT, -UR4, 0x100000, URZ ;  /* 0x00100000040a7890 */ /* 0x000fc8000fffe1ff */
[----:B------:R-:W-:Y:S02]  /*0570*/  USHF.L.U32 UR11, UR10, 0xb, URZ ;  /* 0x0000000b0a0b7899 */ /* 0x000fe400080006ff */
[----:B------:R-:W-:Y:S02]  /*0580*/  USHF.L.U32 UR10, UR10, 0x1, URZ ;  /* 0x000000010a0a7899 */ /* 0x000fe400080006ff */
[----:B-1----:R-:W-:Y:S01]  /*0590*/  ULEA UR5, UR5, UR7, 0x18 ;  /* 0x0000000705057291 */ /* 0x002fe2000f8ec0ff */
[----:B------:R-:W1:Y:S11]  /*05a0*/  FENCE.VIEW.ASYNC.S ;  /* 0x00000000000073c6 */ /* 0x000e760000000000 */
[----:B-1----:R1:W2:Y:S01]  /*05b0*/  SYNCS.EXCH.64 URZ, [UR5], UR10 ;  /* 0x0000000a05ff75b2 */ /* 0x0022a20008000100 */
[----:B------:R1:W3:Y:S01]  /*05c0*/  SYNCS.EXCH.64 URZ, [UR5+0x10], UR10 ;  /* 0x0000100a05ff75b2 */ /* 0x0002e20008000100 */
[----:B------:R1:W4:Y:S01]  /*05d0*/  SYNCS.EXCH.64 URZ, [UR5+0x8], UR10 ;  /* 0x0000080a05ff75b2 */ /* 0x0003220008000100 */
[----:B------:R1:W1:Y:S01]  /*05e0*/  SYNCS.EXCH.64 URZ, [UR5+0x18], UR10 ;  /* 0x0000180a05ff75b2 */ /* 0x0002620008000100 */
[----:B------:R-:W-:Y:S01]  /*05f0*/  NOP ;  /* 0x0000000000007918 */ /* 0x000fe20000000000 */
.L_x_9:
[----:B------:R-:W2:Y:S01]  /*0600*/  SHFL.IDX PT, R2, R93, RZ, 0x1f ;  /* 0x00001fff5d027589 */ /* 0x000ea200000e0000 */
[----:B------:R-:W-:Y:S01]  /*0610*/  NOP ;  /* 0x0000000000007918 */ /* 0x000fe20000000000 */
[----:B--2---:R-:W-:-:S13]  /*0620*/  ISETP.NE.AND P0, PT, R2, 0x1, PT ;  /* 0x000000010200780c */ /* 0x004fda0003f05270 */
[----:B------:R-:W-:Y:S05]  /*0630*/  @P0 BRA `(.L_x_10) ;  /* 0x0000000000580947 */ /* 0x000fea0003800000 */
[----:B------:R-:W2:Y:S01]  /*0640*/  S2UR UR7, SR_CgaCtaId ;  /* 0x00000000000779c3 */ /* 0x000ea20000008800 */
[----:B------:R-:W-:Y:S01]  /*0650*/  UMOV UR9, 0x400 ;  /* 0x0000040000097882 */ /* 0x000fe20000000000 */
[----:B-1----:R-:W-:Y:S01]  /*0660*/  UMOV UR5, 0x20 ;  /* 0x0000002000057882 */ /* 0x002fe20000000000 */
[----:B------:R-:W-:Y:S01]  /*0670*/  UMOV UR4, 0x80 ;  /* 0x0000008000047882 */ /* 0x000fe20000000000 */
[----:B------:R-:W-:-:S04]  /*0680*/  UIADD3 UR10, UPT, UPT, -UR5, 0x100000, URZ ;  /* 0x00100000050a7890 */ /* 0x000fc8000fffe1ff */
[----:B------:R-:W-:Y:S02]  /*0690*/  USHF.L.U32 UR11, UR10, 0xb, URZ ;  /* 0x0000000b0a0b7899 */ /* 0x000fe400080006ff */
[----:B------:R-:W-:Y:S02]  /*06a0*/  USHF.L.U32 UR10, UR10, 0x1, URZ ;  /* 0x000000010a0a7899 */ /* 0x000fe400080006ff */
[----:B------:R-:W-:-:S04]  /*06b0*/  UIADD3 UR4, UPT, UPT, -UR4, 0x100000, URZ ;  /* 0x0010000004047890 */ /* 0x000fc8000fffe1ff */
[----:B------:R-:W-:Y:S02]  /*06c0*/  USHF.L.U32 UR5, UR4, 0xb, URZ ;  /* 0x0000000b04057899 */ /* 0x000fe400080006ff */
[----:B------:R-:W-:Y:S01]  /*06d0*/  USHF.L.U32 UR4, UR4, 0x1, URZ ;  /* 0x0000000104047899 */ /* 0x000fe200080006ff */
[----:B------:R-:W-:Y:S01]  /*06e0*/  ELECT P0, URZ, PT ;  /* 0x0000000000ff782f */ /* 0x000fe20003800000 */
[----:B--2---:R-:W-:Y:S01]  /*06f0*/  ULEA UR7, UR7, UR9, 0x18 ;  /* 0x0000000907077291 */ /* 0x004fe2000f8ec0ff */
[----:B------:R-:W1:Y:S11]  /*0700*/  FENCE.VIEW.ASYNC.S ;  /* 0x00000000000073c6 */ /* 0x000e760000000000 */
[----:B-1----:R2:W1:Y:S01]  /*0710*/  SYNCS.EXCH.64 URZ, [UR7+0x20], UR10 ;  /* 0x0000200a07ff75b2 */ /* 0x0024620008000100 */
[----:B------:R2:W1:Y:S01]  /*0720*/  SYNCS.EXCH.64 URZ, [UR7+0x40], UR4 ;  /* 0x0000400407ff75b2 */ /* 0x0004620008000100 */
[----:B------:R2:W1:Y:S01]  /*0730*/  SYNCS.EXCH.64 URZ, [UR7+0x28], UR10 ;  /* 0x0000280a07ff75b2 */ /* 0x0004620008000100 */
[----:B------:R2:W1:Y:S01]  /*0740*/  SYNCS.EXCH.64 URZ, [UR7+0x48], UR4 ;  /* 0x0000480407ff75b2 */ /* 0x0004620008000100 */
[----:B------:R2:W1:Y:S01]  /*0750*/  SYNCS.EXCH.64 URZ, [UR7+0x30], UR10 ;  /* 0x0000300a07ff75b2 */ /* 0x0004620008000100 */
[----:B------:R2:W1:Y:S01]  /*0760*/  SYNCS.EXCH.64 URZ, [UR7+0x50], UR4 ;  /* 0x0000500407ff75b2 */ /* 0x0004620008000100 */
[----:B------:R2:W1:Y:S01]  /*0770*/  SYNCS.EXCH.64 URZ, [UR7+0x38], UR10 ;  /* 0x0000380a07ff75b2 */ /* 0x0004620008000100 */
[----:B------:R2:W1:Y:S02]  /*0780*/  SYNCS.EXCH.64 URZ, [UR7+0x58], UR4 ;  /* 0x0000580407ff75b2 */ /* 0x0004640008000100 */
[----:B--2---:R-:W-:Y:S01]  /*0790*/  NOP ;  /* 0x0000000000007918 */ /* 0x004fe20000000000 */
.L_x_10:
[----:B------:R-:W2:Y:S01]  /*07a0*/  SHFL.IDX PT, R2, R93, RZ, 0x1f ;  /* 0x00001fff5d027589 */ /* 0x000ea200000e0000 */
[----:B------:R-:W-:Y:S01]  /*07b0*/  NOP ;  /* 0x0000000000007918 */ /* 0x000fe20000000000 */
[----:B--2---:R-:W-:-:S13]  /*07c0*/  ISETP.NE.AND P0, PT, R2, 0x3, PT ;  /* 0x000000030200780c */ /* 0x004fda0003f05270 */
[----:B------:R-:W-:Y:S05]  /*07d0*/  @P0 BRA `(.L_x_11) ;  /* 0x0000000000300947 */ /* 0x000fea0003800000 */
[----:B-1----:R-:W1:Y:S01]  /*07e0*/  S2UR UR5, SR_CgaCtaId ;  /* 0x00000000000579c3 */ /* 0x002e620000008800 */
        /* <DEDUP_REMOVED lines=8> */
[----:B-1----:R2:W1:Y:S01]  /*0870*/  SYNCS.EXCH.64 URZ, [UR5+0x60], UR10 ;  /* 0x0000600a05ff75b2 */ /* 0x0024620008000100 */
[----:B------:R2:W1:Y:S02]  /*0880*/  SYNCS.EXCH.64 URZ, [UR5+0x68], UR10 ;  /* 0x0000680a05ff75b2 */ /* 0x0004640008000100 */
[----:B--2---:R-:W-:Y:S01]  /*0890*/  NOP ;  /* 0x0000000000007918 */ /* 0x004fe20000000000 */
.L_x_11:
[----:B------:R-:W2:Y:S01]  /*08a0*/  SHFL.IDX PT, R2, R93, RZ, 0x1f ;  /* 0x00001fff5d027589 */ /* 0x000ea200000e0000 */
[----:B------:R-:W-:Y:S01]  /*08b0*/  NOP ;  /* 0x0000000000007918 */ /* 0x000fe20000000000 */
[----:B--2---:R-:W-:-:S13]  /*08c0*/  ISETP.NE.AND P0, PT, R2, 0x4, PT ;  /* 0x000000040200780c */ /* 0x004fda0003f05270 */
[----:B------:R-:W-:Y:S05]  /*08d0*/  @P0 BRA `(.L_x_12) ;  /* 0x00000000004c0947 */ /* 0x000fea0003800000 */
[----:B-1----:R-:W1:Y:S01]  /*08e0*/  S2UR UR5, SR_CgaCtaId ;  /* 0x00000000000579c3 */ /* 0x002e620000008800 */
[----:B------:R-:W-:Y:S01]  /*08f0*/  UMOV UR9, 0x100 ;  /* 0x0000010000097882 */ /* 0x000fe20000000000 */
[----:B------:R-:W-:Y:S01]  /*0900*/  UMOV UR7, 0x400 ;  /* 0x0000040000077882 */ /* 0x000fe20000000000 */
[----:B------:R-:W-:Y:S01]  /*0910*/  USEL UR9, UR9, 0xe0, UP2 ;  /* 0x000000e009097887 */ /* 0x000fe20009000000 */
[----:B------:R-:W-:Y:S01]  /*0920*/  UMOV UR4, 0x1 ;  /* 0x0000000100047882 */ /* 0x000fe20000000000 */
[----:B------:R-:W-:Y:S01]  /*0930*/  ELECT P0, URZ, PT ;  /* 0x0000000000ff782f */ /* 0x000fe20003800000 */
[----:B------:R-:W-:-:S04]  /*0940*/  UIADD3 UR10, UPT, UPT, -UR4, 0x100000, URZ ;  /* 0x00100000040a7890 */ /* 0x000fc8000fffe1ff */
[----:B------:R-:W-:Y:S02]  /*0950*/  USHF.L.U32 UR11, UR10, 0xb, URZ ;  /* 0x0000000b0a0b7899 */ /* 0x000fe400080006ff */
[----:B------:R-:W-:Y:S02]  /*0960*/  USHF.L.U32 UR10, UR10, 0x1, URZ ;  /* 0x000000010a0a7899 */ /* 0x000fe400080006ff */
[----:B------:R-:W-:-:S04]  /*0970*/  UIADD3 UR12, UPT, UPT, -UR9, 0x100000, URZ ;  /* 0x00100000090c7890 */ /* 0x000fc8000fffe1ff */
[----:B------:R-:W-:Y:S02]  /*0980*/  USHF.L.U32 UR13, UR12, 0xb, URZ ;  /* 0x0000000b0c0d7899 */ /* 0x000fe400080006ff */
[----:B------:R-:W-:Y:S02]  /*0990*/  USHF.L.U32 UR12, UR12, 0x1, URZ ;  /* 0x000000010c0c7899 */ /* 0x000fe400080006ff */
[----:B-1----:R-:W-:Y:S01]  /*09a0*/  ULEA UR5, UR5, UR7, 0x18 ;  /* 0x0000000705057291 */ /* 0x002fe2000f8ec0ff */
[----:B------:R-:W1:Y:S11]  /*09b0*/  FENCE.VIEW.ASYNC.S ;  /* 0x00000000000073c6 */ /* 0x000e760000000000 */
[----:B-1----:R2:W1:Y:S01]  /*09c0*/  SYNCS.EXCH.64 URZ, [UR5+0x70], UR10 ;  /* 0x0000700a05ff75b2 */ /* 0x0024620008000100 */
[----:B------:R2:W1:Y:S01]  /*09d0*/  SYNCS.EXCH.64 URZ, [UR5+0x80], UR12 ;  /* 0x0000800c05ff75b2 */ /* 0x0004620008000100 */
[----:B------:R2:W1:Y:S01]  /*09e0*/  SYNCS.EXCH.64 URZ, [UR5+0x78], UR10 ;  /* 0x0000780a05ff75b2 */ /* 0x0004620008000100 */
[----:B------:R2:W1:Y:S02]  /*09f0*/  SYNCS.EXCH.64 URZ, [UR5+0x88], UR12 ;  /* 0x0000880c05ff75b2 */ /* 0x0004640008000100 */
[----:B--2---:R-:W-:Y:S01]  /*0a00*/  NOP ;  /* 0x0000000000007918 */ /* 0x004fe20000000000 */
.L_x_12:
        /* <DEDUP_REMOVED lines=26> */
.L_x_13:
        /* <DEDUP_REMOVED lines=18> */
.L_x_14:
[----:B-1----:R-:W1:Y:S01]  /*0cd0*/  S2UR UR5, SR_CTAID.X ;  /* 0x00000000000579c3 */ /* 0x002e620000002500 */
[----:B------:R-:W-:-:S05]  /*0ce0*/  CS2R.32 R87, SR_CgaSize ;  /* 0x0000000000577805 */ /* 0x000fca0000008a00 */
[----:B------:R-:W-:-:S05]  /*0cf0*/  IMAD R87, R87, -0xa0, RZ ;  /* 0xffffff6057577824 */ /* 0x000fca00078e02ff */
[----:B------:R-:W-:-:S14]  /*0d00*/  R2UR UR9, R87 ;  /* 0x00000000570972ca */ /* 0x000fdc00000e0000 */
[----:B------:R-:W2:Y:S01]  /*0d10*/  LDCU UR9, c[0x0][UR9+0x2b0] ;  /* 0x00005600090977ac */ /* 0x000ea20008000800 */
[----:B------:R-:W-:Y:S01]  /*0d20*/  NOP ;  /* 0x0000000000007918 */ /* 0x000fe20000000000 */
[----:B------:R-:W-:-:S05]  /*0d30*/  CS2R.32 R87, SR_CgaSize ;  /* 0x0000000000577805 */ /* 0x000fca0000008a00 */
[----:B------:R-:W-:-:S05]  /*0d40*/  IMAD R87, R87, -0xa0, RZ ;  /* 0xffffff6057577824 */ /* 0x000fca00078e02ff */
[----:B------:R-:W-:-:S14]  /*0d50*/  R2UR UR7, R87 ;  /* 0x00000000570772ca */ /* 0x000fdc00000e0000 */
[----:B------:R-:W3:Y:S01]  /*0d60*/  LDCU UR7, c[0x0][UR7+0x2b4] ;  /* 0x00005680070777ac */ /* 0x000ee20008000800 */
[----:B------:R-:W4:Y:S08]  /*0d70*/  S2UR UR4, SR_CTAID.Y ;  /* 0x00000000000479c3 */ /* 0x000f300000002600 */
[----:B------:R-:W3:Y:S01]  /*0d80*/  LDC R10, c[0x0][0xb24] ;  /* 0x0002c900ff0a7b82 */ /* 0x000ee20000000800 */
[----:B-1----:R-:W-:-:S02]  /*0d90*/  I2FP.F32.U32 R87, UR5 ;  /* 0x0000000500577c45 */ /* 0x002fc40008201000 */
[----:B------:R-:W-:-:S05]  /*0da0*/  CS2R.32 R3, SR_CgaSize ;  /* 0x0000000000037805 */ /* 0x000fca0000008a00 */
[----:B------:R-:W-:-:S06]  /*0db0*/  IMAD R3, R3, -0xa0, RZ ;  /* 0xffffff6003037824 */ /* 0x000fcc00078e02ff */
[----:B------:R-:W1:Y:S01]  /*0dc0*/  LDC R3, c[0x0][R3+0x2a0] ;  /* 0x0000a80003037b82 */ /* 0x000e620000000800 */
[----:B------:R-:W-:Y:S01]  /*0dd0*/  MOV R15, UR5 ;  /* 0x00000005000f7c02 */ /* 0x000fe20008000f00 */
[----:B--2---:R-:W-:Y:S01]  /*0de0*/  FMUL R87, R87, UR9 ;  /* 0x0000000957577c20 */ /* 0x004fe20008400000 */
[----:B----4-:R-:W-:Y:S02]  /*0df0*/  I2FP.F32.U32 R86, UR4 ;  /* 0x0000000400567c45 */ /* 0x010fe40008201000 */
[----:B------:R-:W-:-:S05]  /*0e00*/  CS2R.32 R2, SR_CgaSize ;  /* 0x0000000000027805 */ /* 0x000fca0000008a00 */
[----:B------:R-:W-:-:S06]  /*0e10*/  IMAD R2, R2, -0xa0, RZ ;  /* 0xffffff6002027824 */ /* 0x000fcc00078e02ff */
[----:B------:R-:W2:Y:S01]  /*0e20*/  LDC R2, c[0x0][R2+0x2a4] ;  /* 0x0000a90002027b82 */ /* 0x000ea20000000800 */
[----:B------:R-:W-:Y:S01]  /*0e30*/  MOV R14, UR4 ;  /* 0x00000004000e7c02 */ /* 0x000fe20008000f00 */
[----:B------:R-:W4:Y:S01]  /*0e40*/  F2I.U32.TRUNC.NTZ R87, R87 ;  /* 0x0000005700577305 */ /* 0x000f22000020f000 */
[----:B---3--:R-:W-:-:S05]  /*0e50*/  FMUL R86, R86, UR7 ;  /* 0x0000000756567c20 */ /* 0x008fca0008400000 */
[----:B------:R-:W-:Y:S01]  /*0e60*/  BAR.SYNC.DEFER_BLOCKING 0x0 ;  /* 0x0000000000007b1d */ /* 0x000fe20000010000 */
[----:B------:R-:W-:-:S05]  /*0e70*/  ISETP.GE.AND P0, PT, R10, 0x1, PT ;  /* 0x000000010a00780c */ /* 0x000fca0003f06270 */
[----:B------:R-:W3:Y:S02]  /*0e80*/  F2I.U32.TRUNC.NTZ R86, R86 ;  /* 0x0000005600567305 */ /* 0x000ee4000020f000 */
[----:B------:R-:W2:Y:S01]  /*0e90*/  S2UR UR36, SR_CTAID.Z ;  /* 0x00000000002479c3 */ /* 0x000ea20000002700 */
[----:B----4-:R-:W-:-:S05]  /*0ea0*/  IADD3 R87, PT, PT, -R87, RZ, RZ ;  /* 0x000000ff57577210 */ /* 0x010fca0007ffe1ff */
[----:B-1----:R-:W-:Y:S01]  /*0eb0*/  IMAD R87, R3, R87, UR5 ;  /* 0x0000000503577e24 */ /* 0x002fe2000f8e0257 */
[----:B---3--:R-:W-:-:S05]  /*0ec0*/  IADD3 R86, PT, PT, -R86, RZ, RZ ;  /* 0x000000ff56567210 */ /* 0x008fca0007ffe1ff */
[----:B--2---:R-:W-:Y:S01]  /*0ed0*/  IMAD R86, R2, R86, UR4 ;  /* 0x0000000402567e24 */ /* 0x004fe2000f8e0256 */
[----:B------:R-:W-:Y:S06]  /*0ee0*/  @!P0 BRA `(.L_x_15) ;  /* 0x0000000000b88947 */ /* 0x000fec0003800000 */
[----:B------:R-:W1:Y:S01]  /*0ef0*/  LDC.64 R4, c[0x0][0xb18] ;  /* 0x0002c600ff047b82 */ /* 0x000e620000000a00 */
[----:B------:R-:W-:-:S07]  /*0f00*/  ISETP.NE.AND P0, PT, R10, 0x1, PT ;  /* 0x000000010a00780c */ /* 0x000fce0003f05270 */
[----:B------:R-:W2:Y:S08]  /*0f10*/  LDC R9, c[0x0][0xb0c] ;  /* 0x0002c300ff097b82 */ /* 0x000eb00000000800 */
[----:B------:R-:W3:Y:S08]  /*0f20*/  LDC R12, c[0x0][0x370] ;  /* 0x0000dc00ff0c7b82 */ /* 0x000ef00000000800 */
[----:B------:R-:W4:Y:S01]  /*0f30*/  LDC R11, c[0x0][0x374] ;  /* 0x0000dd00ff0b7b82 */ /* 0x000f220000000800 */
[----:B-1----:R-:W-:-:S07]  /*0f40*/  ISETP.NE.AND P1, PT, R4, 0x1, PT ;  /* 0x000000010400780c */ /* 0x002fce0003f25270 */
[----:B------:R-:W3:Y:S01]  /*0f50*/  LDC.64 R6, c[0x0][0xb10] ;  /* 0x0002c400ff067b82 */ /* 0x000ee20000000a00 */
[----:B--2---:R-:W-:-:S07]  /*0f60*/  ISETP.NE.AND P2, PT, R9, 0x1, PT ;  /* 0x000000010900780c */ /* 0x004fce0003f45270 */
[----:B------:R-:W1:Y:S08]  /*0f70*/  LDC R8, c[0x0][0xb20] ;  /* 0x0002c800ff087b82 */ /* 0x000e700000000800 */
[----:B------:R-:W2:Y:S01]  /*0f80*/  LDC.64 R2, c[0x0][0xb28] ;  /* 0x0002ca00ff027b82 */ /* 0x000ea20000000a00 */
[----:B----4-:R-:W-:-:S04]  /*0f90*/  IMAD.HI.U32 R13, R11, R5, RZ ;  /* 0x000000050b0d7227 */ /* 0x010fc800078e00ff */
[----:B------:R-:W-:-:S04]  /*0fa0*/  IMAD.HI.U32 R5, R14, R5, RZ ;  /* 0x000000050e057227 */ /* 0x000fc800078e00ff */
[----:B---3--:R-:W-:-:S05]  /*0fb0*/  IMAD.HI.U32 R16, R12, R6, RZ ;  /* 0x000000060c107227 */ /* 0x008fca00078e00ff */
[-C--:B------:R-:W-:Y:S01]  /*0fc0*/  @P2 SHF.R.U32.HI R12, RZ, R7.reuse, R16 ;  /* 0x00000007ff0c2219 */ /* 0x080fe20000011610 */
[----:B------:R-:W-:Y:S01]  /*0fd0*/  IMAD.HI.U32 R16, R15, R6, RZ ;  /* 0x000000060f107227 */ /* 0x000fe200078e00ff */
[-C--:B-1----:R-:W-:Y:S02]  /*0fe0*/  @P1 SHF.R.U32.HI R11, RZ, R8.reuse, R13 ;  /* 0x00000008ff0b1219 */ /* 0x082fe4000001160d */
[----:B------:R-:W-:Y:S02]  /*0ff0*/  SHF.R.U32.HI R5, RZ, R8, R5 ;  /* 0x00000008ff057219 */ /* 0x000fe40000011605 */
[----:B------:R-:W-:Y:S02]  /*1000*/  SHF.R.U32.HI R16, RZ, R7, R16 ;  /* 0x00000007ff107219 */ /* 0x000fe40000011610 */
[----:B------:R-:W-:Y:S01]  /*1010*/  SEL R5, R14, R5, !P1 ;  /* 0x000000050e057207 */ /* 0x000fe20004800000 */
[----:B--2---:R-:W-:Y:S01]  /*1020*/  IMAD.HI.U32 R13, R11, R2, RZ ;  /* 0x000000020b0d7227 */ /* 0x004fe200078e00ff */
[----:B------:R-:W-:-:S03]  /*1030*/  SEL R16, R15, R16, !P2 ;  /* 0x000000100f107207 */ /* 0x000fc60005000000 */
[----:B------:R-:W-:Y:S01]  /*1040*/  IMAD.HI.U32 R6, R12, R2, RZ ;  /* 0x000000020c067227 */ /* 0x000fe200078e00ff */
[----:B------:R-:W-:-:S04]  /*1050*/  @P0 SHF.R.U32.HI R11, RZ, R3, R13 ;  /* 0x00000003ff0b0219 */ /* 0x000fc8000001160d */
[----:B------:R-:W-:Y:S01]  /*1060*/  @P0 SHF.R.U32.HI R12, RZ, R3, R6 ;  /* 0x00000003ff0c0219 */ /* 0x000fe20000011606 */
[----:B------:R-:W-:-:S04]  /*1070*/  IMAD R11, R11, R10, RZ ;  /* 0x0000000a0b0b7224 */ /* 0x000fc800078e02ff */
[----:B------:R-:W-:Y:S01]  /*1080*/  IMAD R6, R12, R10, RZ ;  /* 0x0000000a0c067224 */ /* 0x000fe200078e02ff */
[----:B------:R-:W-:-:S04]  /*1090*/  ISETP.GE.AND P1, PT, R5, R11, PT ;  /* 0x0000000b0500720c */ /* 0x000fc80003f26270 */
[----:B------:R-:W-:Y:S01]  /*10a0*/  ISETP.GE.OR P1, PT, R16, R6, P1 ;  /* 0x000000061000720c */ /* 0x000fe20000f26670 */
[----:B------:R-:W-:-:S05]  /*10b0*/  IMAD.HI.U32 R6, R5, R2, RZ ;  /* 0x0000000205067227 */ /* 0x000fca00078e00ff */
[----:B------:R-:W-:-:S04]  /*10c0*/  SHF.R.U32.HI R6, RZ, R3, R6 ;  /* 0x00000003ff067219 */ /* 0x000fc80000011606 */
[----:B------:R-:W-:-:S03]  /*10d0*/  SEL R6, R5, R6, !P0 ;  /* 0x0000000605067207 */ /* 0x000fc60004000000 */
[----:B------:R-:W-:Y:S01]  /*10e0*/  @!P1 IMAD.HI.U32 R7, R16, R2, RZ ;  /* 0x0000000210079227 */ /* 0x000fe200078e00ff */
[----:B------:R-:W-:-:S04]  /*10f0*/  IADD3 R2, PT, PT, -R6, RZ, RZ ;  /* 0x000000ff06027210 */ /* 0x000fc80007ffe1ff */
[----:B------:R-:W-:Y:S01]  /*1100*/  @!P1 SHF.R.U32.HI R3, RZ, R3, R7 ;  /* 0x00000003ff039219 */ /* 0x000fe20000011607 */
[----:B------:R-:W-:Y:S01]  /*1110*/  IMAD R2, R10, R2, R5 ;  /* 0x000000020a027224 */ /* 0x000fe200078e0205 */
[----:B------:R-:W-:Y:S02]  /*1120*/  IADD3 R7, PT, PT, -R5, RZ, RZ ;  /* 0x000000ff05077210 */ /* 0x000fe40007ffe1ff */
[----:B------:R-:W-:-:S03]  /*1130*/  @!P1 SEL R3, R16, R3, !P0 ;  /* 0x0000000310039207 */ /* 0x000fc60004000000 */
[----:B------:R-:W-:Y:S02]  /*1140*/  IMAD R7, R4, R7, R14 ;  /* 0x0000000704077224 */ /* 0x000fe400078e020e */
[--C-:B------:R-:W-:Y:S02]  /*1150*/  @!P1 IMAD.IADD R6, R6, 0x1, -R3.reuse ;  /* 0x0000000106069824 */ /* 0x100fe400078e0a03 */
[----:B------:R-:W-:Y:S01]  /*1160*/  @!P1 IMAD R3, R2, R12, R3 ;  /* 0x0000000c02039224 */ /* 0x000fe200078e0203 */
[----:B------:R-:W-:Y:S01]  /*1170*/  IADD3 R2, PT, PT, -R16, RZ, RZ ;  /* 0x000000ff10027210 */ /* 0x000fe20007ffe1ff */
[----:B------:R-:W-:Y:S02]  /*1180*/  @!P1 IMAD R5, R6, R10, R16 ;  /* 0x0000000a06059224 */ /* 0x000fe400078e0210 */
[----:B------:R-:W-:Y:S02]  /*1190*/  @!P1 IMAD.MOV.U32 R16, RZ, RZ, R3 ;  /* 0x000000ffff109224 */ /* 0x000fe400078e0003 */
[----:B------:R-:W-:-:S02]  /*11a0*/  IMAD R2, R9, R2, R15 ;  /* 0x0000000209027224 */ /* 0x000fc400078e020f */
[----:B------:R-:W-:Y:S02]  /*11b0*/  IMAD R14, R5, R4, R7 ;  /* 0x00000004050e7224 */ /* 0x000fe400078e0207 */
[----:B------:R-:W-:Y:S02]  /*11c0*/  IMAD R15, R16, R9, R2 ;  /* 0x00000009100f7224 */ /* 0x000fe400078e0202 */
.L_x_15:
[----:B------:R-:W1:Y:S01]  /*11d0*/  LDCU UR4, c[0x0][0xb30] ;  /* 0x00016600ff0477ac */ /* 0x000e620008000800 */
[----:B------:R-:W2:Y:S08]  /*11e0*/  S2UR UR37, SR_CgaCtaId ;  /* 0x00000000002579c3 */ /* 0x000eb00000008800 */
[----:B------:R-:W3:Y:S01]  /*11f0*/  LDC R40, c[0x0][0xb24] ;  /* 0x0002c900ff287b82 */ /* 0x000ee20000000800 */
[----:B-1----:R-:W-:-:S09]  /*1200*/  UISETP.NE.AND UP1, UPT, UR4, 0x1, UPT ;  /* 0x000000010400788c */ /* 0x002fd2000bf25270 */
[----:B--2---:R-:W-:Y:S05]  /*1210*/  BRA.U UP1, `(.L_x_16) ;  /* 0x0000000101407547 */ /* 0x004fea000b800000 */
[----:B------:R-:W1:Y:S08]  /*1220*/  LDC.64 R4, c[0x0][0xb10] ;  /* 0x0002c400ff047b82 */ /* 0x000e700000000a00 */
[----:B------:R-:W2:Y:S08]  /*1230*/  LDC.64 R2, c[0x0][0xb18] ;  /* 0x0002c600ff027b82 */ /* 0x000eb00000000a00 */
[----:B------:R-:W4:Y:S08]  /*1240*/  LDC R6, c[0x0][0xb20] ;  /* 0x0002c800ff067b82 */ /* 0x000f300000000800 */
[----:B------:R-:W3:Y:S01]  /*1250*/  LDC R7, c[0x0][0xb0c] ;  /* 0x0002c300ff077b82 */ /* 0x000ee20000000800 */
[----:B-1----:R-:W-:-:S05]  /*1260*/  IMAD.HI.U32 R4, R15, R4, RZ ;  /* 0x000000040f047227 */ /* 0x002fca00078e00ff */
[----:B------:R-:W-:Y:S01]  /*1270*/  SHF.R.U32.HI R4, RZ, R5, R4 ;  /* 0x00000005ff047219 */ /* 0x000fe20000011604 */
[----:B--2---:R-:W-:Y:S01]  /*1280*/  IMAD.HI.U32 R3, R14, R3, RZ ;  /* 0x000000030e037227 */ /* 0x004fe200078e00ff */
[----:B------:R-:W-:-:S04]  /*1290*/  ISETP.NE.AND P0, PT, R2, 0x1, PT ;  /* 0x000000010200780c */ /* 0x000fc80003f05270 */
[----:B----4-:R-:W-:-:S04]  /*12a0*/  SHF.R.U32.HI R3, RZ, R6, R3 ;  /* 0x00000006ff037219 */ /* 0x010fc80000011603 */
[----:B------:R-:W-:Y:S02]  /*12b0*/  SEL R3, R14, R3, !P0 ;  /* 0x000000030e037207 */ /* 0x000fe40004000000 */
[----:B---3--:R-:W-:-:S04]  /*12c0*/  ISETP.NE.AND P1, PT, R7, 0x1, PT ;  /* 0x000000010700780c */ /* 0x008fc80003f25270 */
[----:B------:R-:W-:-:S05]  /*12d0*/  SEL R4, R15, R4, !P1 ;  /* 0x000000040f047207 */ /* 0x000fca0004800000 */
[----:B------:R-:W-:Y:S02]  /*12e0*/  IMAD.IADD R5, R3, 0x1, -R4 ;  /* 0x0000000103057824 */ /* 0x000fe400078e0a04 */
[----:B------:R-:W-:Y:S02]  /*12f0*/  IMAD.IADD R3, R4, 0x1, -R3 ;  /* 0x0000000104037824 */ /* 0x000fe400078e0a03 */
[----:B------:R-:W-:Y:S02]  /*1300*/  IMAD R15, R5, R7, R15 ;  /* 0x00000007050f7224 */ /* 0x000fe400078e020f */
[----:B------:R-:W-:-:S07]  /*1310*/  IMAD R14, R3, R2, R14 ;  /* 0x00000002030e7224 */ /* 0x000fce00078e020e */
.L_x_16:
[----:B------:R-:W-:Y:S01]  /*1320*/  BAR.SYNC.DEFER_BLOCKING 0x0 ;  /* 0x0000000000007b1d */ /* 0x000fe20000010000 */
[----:B------:R-:W-:Y:S01]  /*1330*/  UISETP.NE.AND UP1, UPT, UR8, 0x2, UPT ;  /* 0x000000020800788c */ /* 0x000fe2000bf25270 */
[----:B------:R-:W-:Y:S02]  /*1340*/  ISETP.NE.OR P5, PT, R0, 0x2, !P5 ;  /* 0x000000020000780c */ /* 0x000fe40006fa5670 */
[----:B------:R-:W-:-:S06]  /*1350*/  LOP3.LUT R2, R101, 0x1f, RZ, 0xc0, !PT ;  /* 0x0000001f65027812 */ /* 0x000fcc00078ec0ff */
[----:B------:R-:W-:Y:S05]  /*1360*/  BRA.U UP1, `(.L_x_17) ;  /* 0x0000001101447547 */ /* 0x000fea000b800000 */
[----:B------:R-:W1:Y:S01]  /*1370*/  LDCU UR13, c[0x0][0x38c] ;  /* 0x00007180ff0d77ac */ /* 0x000e620008000800 */
[----:B------:R-:W2:Y:S01]  /*1380*/  LDC R8, c[0x0][0x370] ;  /* 0x0000dc00ff087b82 */ /* 0x000ea20000000800 */
[----:B------:R-:W-:Y:S01]  /*1390*/  PLOP3.LUT P1, PT, PT, PT, UP2, 0x80, 0x8 ;  /* 0x000000000008781c */ /* 0x000fe20003f2f028 */
[----:B------:R-:W-:Y:S01]  /*13a0*/  IMAD.MOV.U32 R17, RZ, RZ, 0x1 ;  /* 0x00000001ff117424 */ /* 0x000fe200078e00ff */
[----:B------:R-:W-:Y:S01]  /*13b0*/  ISETP.EQ.OR P4, PT, R2, RZ, P5 ;  /* 0x000000ff0200720c */ /* 0x000fe20002f82670 */
[----:B------:R-:W-:Y:S01]  /*13c0*/  IMAD.MOV.U32 R16, RZ, RZ, RZ ;  /* 0x000000ffff107224 */ /* 0x000fe200078e00ff */
[----:B------:R-:W-:Y:S02]  /*13d0*/  PLOP3.LUT P1, PT, P1, PT, PT, 0x8, 0x80 ;  /* 0x000000000080781c */ /* 0x000fe40000f2e170 */
[----:B------:R-:W-:Y:S01]  /*13e0*/  CS2R R12, SRZ ;  /* 0x00000000000c7805 */ /* 0x000fe2000001ff00 */
[----:B------:R-:W-:Y:S01]  /*13f0*/  IMAD.MOV.U32 R11, RZ, RZ, 0x1 ;  /* 0x00000001ff0b7424 */ /* 0x000fe200078e00ff */
[----:B------:R-:W4:Y:S01]  /*1400*/  LDC R0, c[0x0][0x374] ;  /* 0x0000dd00ff007b82 */ /* 0x000f220000000800 */
[----:B------:R-:W2:Y:S01]  /*1410*/  LDCU.64 UR22, c[0x0][0x348] ;  /* 0x00006900ff1677ac */ /* 0x000ea20008000a00 */
[----:B------:R-:W-:Y:S01]  /*1420*/  UMOV UR6, URZ ;  /* 0x000000ff00067c82 */ /* 0x000fe20008000000 */
[----:B-1----:R-:W-:-:S04]  /*1430*/  UIADD3 UR5, UPT, UPT, UR13, 0x7f, URZ ;  /* 0x0000007f0d057890 */ /* 0x002fc8000fffe0ff */
[----:B------:R-:W-:-:S04]  /*1440*/  USHF.R.S32.HI UR4, URZ, 0x1f, UR5 ;  /* 0x0000001fff047899 */ /* 0x000fc80008011405 */
[----:B------:R-:W-:-:S04]  /*1450*/  ULEA.HI UR4, UR4, UR5, URZ, 0x7 ;  /* 0x0000000504047291 */ /* 0x000fc8000f8f38ff */
[----:B------:R-:W-:Y:S02]  /*1460*/  USHF.R.S32.HI UR15, URZ, 0x7, UR4 ;  /* 0x00000007ff0f7899 */ /* 0x000fe40008011404 */
[----:B------:R-:W-:Y:S02]  /*1470*/  UIADD3 UR4, UPT, UPT, UR13, -0x1, URZ ;  /* 0xffffffff0d047890 */ /* 0x000fe4000fffe0ff */
[----:B------:R-:W-:Y:S02]  /*1480*/  UISETP.LT.U32.AND UP0, UPT, UR15, 0x2, UPT ;  /* 0x000000020f00788c */ /* 0x000fe4000bf01070 */
[----:B------:R-:W-:Y:S02]  /*1490*/  UISETP.GE.U32.AND UP1, UPT, UR4, -0xff, UPT ;  /* 0xffffff010400788c */ /* 0x000fe4000bf26070 */
[----:B------:R-:W-:Y:S02]  /*14a0*/  USEL UR14, UR15, 0x2, UP0 ;  /* 0x000000020f0e7887 */ /* 0x000fe40008000000 */
[----:B------:R-:W-:-:S02]  /*14b0*/  UIADD3 UR13, UPT, UPT, UR13, 0xfe, URZ ;  /* 0x000000fe0d0d7890 */ /* 0x000fc4000fffe0ff */
[----:B------:R-:W-:Y:S02]  /*14c0*/  UIADD3 UR5, UPT, UPT, UR14, -0x1, URZ ;  /* 0xffffffff0e057890 */ /* 0x000fe4000fffe0ff */
[----:B------:R-:W-:-:S03]  /*14d0*/  UIADD3 UR7, UPT, UPT, UR15, -UR14, URZ ;  /* 0x8000000e0f077290 */ /* 0x000fc6000fffe0ff */
[----:B------:R-:W-:-:S04]  /*14e0*/  @UP1 UIADD3 UR5, UPT, UPT, UR14, URZ, URZ ;  /* 0x000000ff0e051290 */ /* 0x000fc8000fffe0ff */
[----:B--2---:R-:W-:-:S12]  /*14f0*/  UIADD3 UR5, UPT, UPT, UR5, 0x1, URZ ;  /* 0x0000000105057890 */ /* 0x004fd8000fffe0ff */
.L_x_35:
[----:B------:R-:W-:Y:S01]  /*1500*/  UISETP.NE.AND UP0, UPT, UR37, URZ, UPT ;  /* 0x000000ff2500728c */ /* 0x000fe2000bf05270 */
[----:B------:R-:W1:Y:S08]  /*1510*/  S2UR UR37, SR_CgaCtaId ;  /* 0x00000000002579c3 */ /* 0x000e700000008800 */
[----:B------:R-:W-:Y:S05]  /*1520*/  BRA.U UP0, `(.L_x_18) ;  /* 0x0000000100347547 */ /* 0x000fea000b800000 */
[----:B------:R-:W2:Y:S01]  /*1530*/  S2R R2, SR_CgaCtaId ;  /* 0x0000000000027919 */ /* 0x000ea20000008800 */
[----:B------:R-:W-:-:S04]  /*1540*/  MOV R3, 0x400 ;  /* 0x0000040000037802 */ /* 0x000fc80000000f00 */
[----:B--2---:R-:W-:Y:S02]  /*1550*/  LEA R2, R2, R3, 0x18 ;  /* 0x0000000302027211 */ /* 0x004fe400078ec0ff */
[----:B------:R-:W-:-:S03]  /*1560*/  SHF.L.U32 R3, R11, 0x1f, RZ ;  /* 0x0000001f0b037819 */ /* 0x000fc600000006ff */
[----:B------:R-:W-:-:S04]  /*1570*/  IMAD R2, R12, 0x8, R2 ;  /* 0x000000080c027824 */ /* 0x000fc800078e0202 */
[----:B------:R-:W2:Y:S02]  /*1580*/  SYNCS.PHASECHK.TRANS64.TRYWAIT P0, [R2+URZ+0xe0], R3 ;  /* 0x0000e003020075a7 */ /* 0x000ea400080011ff */
[----:B--2---:R-:W-:Y:S05]  /*1590*/  @!P0 BRA `(.L_x_19) ;  /* 0x0000007800748947 */ /* 0x004fea0003800000 */
.L_x_129:
[----:B------:R-:W-:Y:S01]  /*15a0*/  VIADD R12, R12, 0x1 ;  /* 0x000000010c0c7836 */ /* 0x000fe20000000000 */
[----:B------:R2:W-:Y:S04]  /*15b0*/  SYNCS.ARRIVE.TRANS64.A1T0 RZ, [R2+URZ+0xd0], RZ ;  /* 0x0000d0ff02ff79a7 */ /* 0x0005e800081000ff */
[----:B------:R-:W-:-:S04]  /*15c0*/  ISETP.NE.AND P0, PT, R12, 0x2, PT ;  /* 0x000000020c00780c */ /* 0x000fc80003f05270 */
[----:B------:R-:W-:Y:S02]  /*15d0*/  SEL R12, R12, RZ, P0 ;  /* 0x000000ff0c0c7207 */ /* 0x000fe40000000000 */
[----:B--2---:R-:W-:-:S04]  /*15e0*/  SEL R2, RZ, 0x1, P0 ;  /* 0x00000001ff027807 */ /* 0x004fc80000000000 */
[----:B------:R-:W-:-:S07]  /*15f0*/  LOP3.LUT R11, R11, R2, RZ, 0x3c, !PT ;  /* 0x000000020b0b7212 */ /* 0x000fce00078e3cff */
.L_x_18:
[----:B------:R-:W-:Y:S01]  /*1600*/  UMOV UR4, 0x400 ;  /* 0x0000040000047882 */ /* 0x000fe20000000000 */
[----:B------:R-:W-:Y:S01]  /*1610*/  SHF.L.U32 R2, R17, 0x1f, RZ ;  /* 0x0000001f11027819 */ /* 0x000fe200000006ff */
[----:B-1----:R-:W-:Y:S01]  /*1620*/  ULEA UR4, UR37, UR4, 0x18 ;  /* 0x0000000425047291 */ /* 0x002fe2000f8ec0ff */
[----:B------:R-:W-:Y:S01]  /*1630*/  R2UR UR34, R15 ;  /* 0x000000000f2272ca */ /* 0x000fe200000e0000 */
[----:B------:R-:W-:Y:S01]  /*1640*/  UISETP.GE.U32.AND UP0, UPT, UR13, 0xff, UPT ;  /* 0x000000ff0d00788c */ /* 0x000fe2000bf06070 */
[----:B------:R-:W-:Y:S01]  /*1650*/  R2UR UR19, R14 ;  /* 0x000000000e1372ca */ /* 0x000fe200000e0000 */
[----:B------:R-:W-:Y:S01]  /*1660*/  ULEA UR8, UR6, UR4, 0x3 ;  /* 0x0000000406087291 */ /* 0x000fe2000f8e18ff */
[----:B------:R-:W-:-:S08]  /*1670*/  UMOV UR29, URZ ;  /* 0x000000ff001d7c82 */ /* 0x000fd00008000000 */
[----:B------:R1:W2:Y:S01]  /*1680*/  SYNCS.PHASECHK.TRANS64.TRYWAIT P0, [UR8+0x10], R2 ;  /* 0x00001002ff0075a7 */ /* 0x0002a20008001108 */
[----:B------:R-:W-:Y:S02]  /*1690*/  USHF.L.U32 UR34, UR34, 0x6, URZ ;  /* 0x0000000622227899 */ /* 0x000fe400080006ff */
[----:B------:R-:W-:Y:S01]  /*16a0*/  USHF.L.U32 UR19, UR19, 0x8, URZ ;  /* 0x0000000813137899 */ /* 0x000fe200080006ff */
[----:B------:R-:W-:Y:S11]  /*16b0*/  BRA.U !UP0, `(.L_x_20) ;  /* 0x0000000108c07547 */ /* 0x000ff6000b800000 */
[----:B------:R-:W-:Y:S01]  /*16c0*/  UMOV UR21, URZ ;  /* 0x000000ff00157c82 */ /* 0x000fe20008000000 */
[----:B------:R-:W-:-:S05]  /*16d0*/  UMOV UR28, UR6 ;  /* 0x00000006001c7c82 */ /* 0x000fca0008000000 */
.L_x_25:
[----:B-1----:R-:W-:Y:S01]  /*16e0*/  ULEA UR33, UR28, UR4, 0x3 ;  /* 0x000000041c217291 */ /* 0x002fe2000f8e18ff */
[----:B--2---:R-:W-:Y:S01]  /*16f0*/  @!P5 MOV R3, 0x14000 ;  /* 0x000140000003d802 */ /* 0x004fe20000000f00 */
[----:B--2---:R-:W-:Y:S10]  /*1700*/  @P0 BRA `(.L_x_21) ;  /* 0x00000000000c0947 */ /* 0x004ff40003800000 */
[----:B------:R-:W-:-:S04]  /*1710*/  SHF.L.U32 R4, R17, 0x1f, RZ ;  /* 0x0000001f11047819 */ /* 0x000fc800000006ff */
[----:B------:R-:W2:Y:S02]  /*1720*/  SYNCS.PHASECHK.TRANS64.TRYWAIT P0, [UR33+0x10], R4 ;  /* 0x00001004ff0075a7 */ /* 0x000ea40008001121 */
[----:B--2---:R-:W-:Y:S05]  /*1730*/  @!P0 BRA `(.L_x_22) ;  /* 0x0000007800208947 */ /* 0x004fea0003800000 */
.L_x_21:
[----:B------:R2:W-:Y:S01]  /*1740*/  @!P5 SYNCS.ARRIVE.TRANS64 RZ, [UR33], R3 ;  /* 0x00000003ffffd9a7 */ /* 0x0005e20008000021 */
[----:B------:R-:W-:Y:S04]  /*1750*/  BSSY.RECONVERGENT B0, `(.L_x_23) ;  /* 0x0000003000007945 */ /* 0x000fe80003800200 */
[----:B------:R-:W-:Y:S05]  /*1760*/  @P4 BRA `(.L_x_24) ;  /* 0x0000000000044947 */ /* 0x000fea0003800000 */
[----:B------:R-:W-:Y:S05]  /*1770*/  BPT.TRAP 0x1 ;  /* 0x000000040000795c */ /* 0x000fea0000300000 */
.L_x_24:
[----:B------:R-:W-:Y:S05]  /*1780*/  BSYNC.RECONVERGENT B0 ;  /* 0x0000000000007941 */ /* 0x000fea0003800200 */
.L_x_23:
[----:B------:R-:W-:Y:S02]  /*1790*/  UIADD3 UR6, UPT, UPT, UR28, 0x1, URZ ;  /* 0x000000011c067890 */ /* 0x000fe4000fffe0ff */
[----:B------:R-:W-:Y:S02]  /*17a0*/  ULEA UR32, UR28, UR4, 0xe ;  /* 0x000000041c207291 */ /* 0x000fe4000f8e70ff */
[----:B------:R-:W-:Y:S02]  /*17b0*/  UISETP.NE.AND UP0, UPT, UR6, 0x2, UPT ;  /* 0x000000020600788c */ /* 0x000fe4000bf05270 */
[----:B------:R-:W-:Y:S02]  /*17c0*/  UIADD3 UR30, UP1, UPT, UR22, 0x80, URZ ;  /* 0x00000080161e7890 */ /* 0x000fe4000ff3e0ff */
[----:B------:R-:W-:Y:S02]  /*17d0*/  USEL UR9, URZ, 0x1, UP0 ;  /* 0x00000001ff097887 */ /* 0x000fe40008000000 */
[----:B------:R-:W-:-:S02]  /*17e0*/  USEL UR6, UR6, URZ, UP0 ;  /* 0x000000ff06067287 */ /* 0x000fc40008000000 */
[----:B------:R-:W-:Y:S02]  /*17f0*/  UIADD3 UR26, UP0, UPT, UR22, 0x180, URZ ;  /* 0x00000180161a7890 */ /* 0x000fe4000ff1e0ff */
[----:B------:R-:W-:Y:S01]  /*1800*/  ULEA UR8, UR6, UR4, 0x3 ;  /* 0x0000000406087291 */ /* 0x000fe2000f8e18ff */
[----:B------:R-:W-:Y:S01]  /*1810*/  LOP3.LUT R17, R17, UR9, RZ, 0x3c, !PT ;  /* 0x0000000911117c12 */ /* 0x000fe2000f8e3cff */
[----:B------:R-:W-:Y:S02]  /*1820*/  USHF.L.U32 UR35, UR21, 0x7, URZ ;  /* 0x0000000715237899 */ /* 0x000fe400080006ff */
[----:B------:R-:W-:Y:S01]  /*1830*/  UIADD3.X UR31, UPT, UPT, URZ, UR23, URZ, UP1, !UPT ;  /* 0x00000017ff1f7290 */ /* 0x000fe20008ffe4ff */
[----:B-1----:R-:W-:Y:S01]  /*1840*/  SHF.L.U32 R2, R17, 0x1f, RZ ;  /* 0x0000001f11027819 */ /* 0x002fe200000006ff */
[----:B------:R-:W-:Y:S02]  /*1850*/  UIADD3 UR32, UPT, UPT, UR32, 0x8800, URZ ;  /* 0x0000880020207890 */ /* 0x000fe4000fffe0ff */
[----:B------:R-:W-:Y:S01]  /*1860*/  UIADD3.X UR27, UPT, UPT, URZ, UR23, URZ, UP0, !UPT ;  /* 0x00000017ff1b7290 */ /* 0x000fe200087fe4ff */
[----:B------:R1:W1:Y:S01]  /*1870*/  SYNCS.PHASECHK.TRANS64.TRYWAIT P0, [UR8+0x10], R2 ;  /* 0x00001002ff0075a7 */ /* 0x0002620008001108 */
[----:B------:R-:W-:-:S02]  /*1880*/  ULEA UR8, UR28, UR4, 0x10 ;  /* 0x000000041c087291 */ /* 0x000fc4000f8e80ff */
[----:B------:R-:W-:Y:S02]  /*1890*/  UIADD3 UR10, UPT, UPT, UR35, 0x40, URZ ;  /* 0x00000040230a7890 */ /* 0x000fe4000fffe0ff */
[----:B------:R-:W-:Y:S02]  /*18a0*/  UIADD3 UR16, UPT, UPT, UR8, 0x10800, URZ ;  /* 0x0001080008107890 */ /* 0x000fe4000fffe0ff */
[----:B------:R-:W-:Y:S01]  /*18b0*/  UIADD3 UR8, UPT, UPT, UR8, 0x18800, URZ ;  /* 0x0001880008087890 */ /* 0x000fe2000fffe0ff */
[----:B------:R-:W-:Y:S01]  /*18c0*/  UMOV UR24, 0x0 ;  /* 0x0000000000187882 */ /* 0x000fe20000000000 */
[----:B------:R-:W-:Y:S01]  /*18d0*/  UMOV UR25, 0x10000000 ;  /* 0x1000000000197882 */ /* 0x000fe20000000000 */
[----:B------:R-:W-:Y:S01]  /*18e0*/  UMOV UR17, UR33 ;  /* 0x0000002100117c82 */ /* 0x000fe20008000000 */
[----:B------:R-:W-:Y:S01]  /*18f0*/  UMOV UR20, UR36 ;  /* 0x0000002400147c82 */ /* 0x000fe20008000000 */
[----:B------:R-:W-:Y:S01]  /*1900*/  UMOV UR18, UR35 ;  /* 0x0000002300127c82 */ /* 0x000fe20008000000 */
[----:B------:R-:W-:Y:S01]  /*1910*/  UMOV UR11, UR19 ;  /* 0x00000013000b7c82 */ /* 0x000fe20008000000 */
[----:B------:R-:W-:Y:S01]  /*1920*/  UMOV UR12, UR36 ;  /* 0x00000024000c7c82 */ /* 0x000fe20008000000 */
[----:B------:R-:W-:Y:S01]  /*1930*/  UMOV UR9, UR33 ;  /* 0x0000002100097c82 */ /* 0x000fe20008000000 */
[----:B------:R1:W-:Y:S01]  /*1940*/  UTMALDG.3D [UR32], [UR30], desc[UR24] ;  /* 0x000018201e0075b4 */ /* 0x0003e20008011000 */
[----:B------:R-:W-:Y:S01]  /*1950*/  UIADD3 UR21, UPT, UPT, UR21, 0x1, URZ ;  /* 0x0000000115157890 */ /* 0x000fe2000fffe0ff */
[----:B------:R-:W-:Y:S01]  /*1960*/  UMOV UR29, UR5 ;  /* 0x00000005001d7c82 */ /* 0x000fe20008000000 */
[----:B------:R-:W-:-:S02]  /*1970*/  UMOV UR28, UR6 ;  /* 0x00000006001c7c82 */ /* 0x000fc40008000000 */
[----:B------:R-:W-:Y:S01]  /*1980*/  UISETP.NE.AND UP0, UPT, UR21, UR5, UPT ;  /* 0x000000051500728c */ /* 0x000fe2000bf05270 */
[----:B------:R1:W-:Y:S01]  /*1990*/  UTMALDG.3D [UR16], [UR26], desc[UR24] ;  /* 0x000018101a0075b4 */ /* 0x0003e20008011000 */
[----:B------:R1:W-:Y:S07]  /*19a0*/  UTMALDG.3D [UR8], [UR26], desc[UR24] ;  /* 0x000018081a0075b4 */ /* 0x0003ee0008011000 */
[----:B------:R-:W-:Y:S05]  /*19b0*/  BRA.U UP0, `(.L_x_25) ;  /* 0xfffffffd00487547 */ /* 0x000fea000b83ffff */
.L_x_20:
[----:B-1----:R-:W-:Y:S01]  /*19c0*/  ULEA UR8, UR6, UR4, 0x3 ;  /* 0x0000000406087291 */ /* 0x002fe2000f8e18ff */
[----:B------:R-:W-:Y:S01]  /*19d0*/  SHF.L.U32 R2, R17, 0x1f, RZ ;  /* 0x0000001f11027819 */ /* 0x000fe200000006ff */
[----:B------:R-:W-:Y:S01]  /*19e0*/  @!P1 SYNCS.ARRIVE.TRANS64.A1T0 RZ, [UR4+0x68], RZ ;  /* 0x000068ffffff99a7 */ /* 0x000fe20008100004 */
[----:B------:R-:W-:-:S06]  /*19f0*/  UISETP.GT.AND UP0, UPT, UR15, UR14, UPT ;  /* 0x0000000e0f00728c */ /* 0x000fcc000bf04270 */
[----:B--2---:R1:W2:Y:S03]  /*1a00*/  SYNCS.PHASECHK.TRANS64.TRYWAIT P0, [UR8+0x10], R2 ;  /* 0x00001002ff0075a7 */ /* 0x0042a60008001108 */
[----:B------:R-:W-:Y:S05]  /*1a10*/  BRA.U !UP0, `(.L_x_26) ;  /* 0x0000000108c47547 */ /* 0x000fea000b800000 */
[----:B------:R-:W-:Y:S01]  /*1a20*/  UIADD3 UR21, UPT, UPT, UR7, UR29, URZ ;  /* 0x0000001d07157290 */ /* 0x000fe2000fffe0ff */
[----:B------:R-:W-:-:S11]  /*1a30*/  UMOV UR35, UR6 ;  /* 0x0000000600237c82 */ /* 0x000fd60008000000 */
.L_x_31:
[----:B-1----:R-:W-:Y:S01]  /*1a40*/  ULEA UR25, UR35, UR4, 0x3 ;  /* 0x0000000423197291 */ /* 0x002fe2000f8e18ff */
[----:B--2---:R-:W-:Y:S01]  /*1a50*/  @!P5 MOV R3, 0x14000 ;  /* 0x000140000003d802 */ /* 0x004fe20000000f00 */
[----:B--2---:R-:W-:Y:S10]  /*1a60*/  @P0 BRA `(.L_x_27) ;  /* 0x00000000000c0947 */ /* 0x004ff40003800000 */
[----:B------:R-:W-:-:S04]  /*1a70*/  SHF.L.U32 R4, R17, 0x1f, RZ ;  /* 0x0000001f11047819 */ /* 0x000fc800000006ff */
[----:B------:R-:W2:Y:S02]  /*1a80*/  SYNCS.PHASECHK.TRANS64.TRYWAIT P0, [UR25+0x10], R4 ;  /* 0x00001004ff0075a7 */ /* 0x000ea40008001119 */
[----:B--2---:R-:W-:Y:S05]  /*1a90*/  @!P0 BRA `(.L_x_28) ;  /* 0x0000007400608947 */ /* 0x004fea0003800000 */
.L_x_27:
[----:B------:R2:W-:Y:S01]  /*1aa0*/  @!P5 SYNCS.ARRIVE.TRANS64 RZ, [UR25], R3 ;  /* 0x00000003ffffd9a7 */ /* 0x0005e20008000019 */
[----:B------:R-:W-:Y:S04]  /*1ab0*/  BSSY.RECONVERGENT B0, `(.L_x_29) ;  /* 0x0000003000007945 */ /* 0x000fe80003800200 */
[----:B------:R-:W-:Y:S05]  /*1ac0*/  @P4 BRA `(.L_x_30) ;  /* 0x0000000000044947 */ /* 0x000fea0003800000 */
[----:B------:R-:W-:Y:S05]  /*1ad0*/  BPT.TRAP 0x1 ;  /* 0x000000040000795c */ /* 0x000fea0000300000 */
.L_x_30:
[----:B------:R-:W-:Y:S05]  /*1ae0*/  BSYNC.RECONVERGENT B0 ;  /* 0x0000000000007941 */ /* 0x000fea0003800200 */
.L_x_29:
        /* <DEDUP_REMOVED lines=31> */
[----:B------:R-:W-:-:S03]  /*1ce0*/  UMOV UR35, UR6 ;  /* 0x0000000600237c82 */ /* 0x000fc60008000000 */
[----:B------:R-:W-:Y:S01]  /*1cf0*/  UISETP.NE.AND UP0, UPT, UR29, UR21, UPT ;  /* 0x000000151d00728c */ /* 0x000fe2000bf05270 */
[----:B------:R1:W-:Y:S01]  /*1d00*/  UTMALDG.3D [UR16], [UR32], desc[UR30] ;  /* 0x00001e10200075b4 */ /* 0x0003e20008011000 */
[----:B------:R1:W-:Y:S07]  /*1d10*/  UTMALDG.3D [UR8], [UR32], desc[UR30] ;  /* 0x00001e08200075b4 */ /* 0x0003ee0008011000 */
[----:B------:R-:W-:Y:S05]  /*1d20*/  BRA.U UP0, `(.L_x_31) ;  /* 0xfffffffd00447547 */ /* 0x000fea000b83ffff */
.L_x_26:
[C---:B-1----:R-:W-:Y:S01]  /*1d30*/  LEA R2, R16.reuse, UR4, 0x3 ;  /* 0x0000000410027c11 */ /* 0x042fe2000f8e18ff */
[----:B------:R-:W-:Y:S01]  /*1d40*/  NOP ;  /* 0x0000000000007918 */ /* 0x000fe20000000000 */
[----:B--2---:R-:W-:Y:S02]  /*1d50*/  SHF.L.U32 R3, R13, 0x1f, RZ ;  /* 0x0000001f0d037819 */ /* 0x004fe400000006ff */
[----:B------:R-:W-:Y:S02]  /*1d60*/  LEA R4, R16, UR4, 0x4 ;  /* 0x0000000410047c11 */ /* 0x000fe4000f8e20ff */
[----:B------:R-:W1:Y:S02]  /*1d70*/  SYNCS.PHASECHK.TRANS64.TRYWAIT P0, [R2+URZ+0x70], R3 ;  /* 0x00007003020075a7 */ /* 0x000e6400080011ff */
[----:B-1----:R-:W-:Y:S05]  /*1d80*/  @!P0 BRA `(.L_x_32) ;  /* 0x0000007000bc8947 */ /* 0x002fea0003800000 */
.L_x_132:
[----:B------:R-:W2:Y:S01]  /*1d90*/  LDS.128 R4, [R4+0x100] ;  /* 0x0001000004047984 */ /* 0x000ea20000000c00 */
[----:B---3--:R-:W-:Y:S01]  /*1da0*/  ISETP.GE.AND P0, PT, R40, 0x1, PT ;  /* 0x000000012800780c */ /* 0x008fe20003f06270 */
[----:B-1----:R-:W-:Y:S01]  /*1db0*/  VIADD R2, R2, 0x80 ;  /* 0x0000008002027836 */ /* 0x002fe20000000000 */
[----:B------:R-:W-:Y:S01]  /*1dc0*/  @!PT LDS RZ, [RZ] ;  /* 0x00000000fffff984 */ /* 0x000fe20000000800 */
[----:B------:R-:W-:Y:S01]  /*1dd0*/  @!PT LDS RZ, [RZ] ;  /* 0x00000000fffff984 */ /* 0x000fe20000000800 */
[----:B------:R-:W-:Y:S01]  /*1de0*/  @!PT LDS RZ, [RZ] ;  /* 0x00000000fffff984 */ /* 0x000fe20000000800 */
[----:B------:R-:W-:Y:S01]  /*1df0*/  @!PT LDS RZ, [RZ] ;  /* 0x00000000fffff984 */ /* 0x000fe20000000800 */
[----:B------:R1:W-:Y:S06]  /*1e00*/  MEMBAR.ALL.CTA ;  /* 0x0000000000007992 */ /* 0x0003ec0000008000 */
[----:B-1----:R-:W1:Y:S01]  /*1e10*/  FENCE.VIEW.ASYNC.S ;  /* 0x00000000000073c6 */ /* 0x002e620000000000 */
[----:B------:R-:W-:-:S04]  /*1e20*/  PRMT R2, RZ, 0x654, R2 ;  /* 0x00000654ff027816 */ /* 0x000fc80000000002 */
[----:B-1----:R1:W-:Y:S01]  /*1e30*/  SYNCS.ARRIVE.TRANS64.RED.A1T0 RZ, [R2+URZ], RZ ;  /* 0x000000ff02ff79a7 */ /* 0x0023e200081004ff */
[----:B--2---:R-:W-:-:S13]  /*1e40*/  LOP3.LUT P2, RZ, R6, 0x1, RZ, 0xc0, !PT ;  /* 0x0000000106ff7812 */ /* 0x004fda000784c0ff */
[----:B------:R-:W-:Y:S01]  /*1e50*/  @P2 SHF.R.U32.HI R3, RZ, 0x10, R5 ;  /* 0x00000010ff032819 */ /* 0x000fe20000011605 */
[----:B------:R-:W-:Y:S01]  /*1e60*/  VOTEU.ANY UP0, P2 ;  /* 0x0000000000ff7886 */ /* 0x000fe20001000100 */
[----:B------:R-:W-:Y:S02]  /*1e70*/  @P2 MOV R10, R4 ;  /* 0x00000004000a2202 */ /* 0x000fe40000000f00 */
[----:B------:R-:W-:Y:S02]  /*1e80*/  @P2 R2UR.BROADCAST UR8, R3 ;  /* 0x00000000030822ca */ /* 0x000fe400008e0000 */
[----:B------:R-:W-:-:S11]  /*1e90*/  @P2 LOP3.LUT R9, R5, 0xffff, RZ, 0xc0, !PT ;  /* 0x0000ffff05092812 */ /* 0x000fd600078ec0ff */
[----:B------:R-:W-:Y:S01]  /*1ea0*/  @UP0 UMOV UR36, UR8 ;  /* 0x0000000800240c82 */ /* 0x000fe20008000000 */
[----:B-1----:R-:W-:Y:S05]  /*1eb0*/  @!P0 BRA `(.L_x_33) ;  /* 0x0000000000b88947 */ /* 0x002fea0003800000 */
[----:B------:R-:W4:Y:S01]  /*1ec0*/  LDC.64 R4, c[0x0][0xb18] ;  /* 0x0002c600ff047b82 */ /* 0x000f220000000a00 */
[----:B------:R-:W-:-:S07]  /*1ed0*/  ISETP.NE.AND P3, PT, R40, 0x1, PT ;  /* 0x000000012800780c */ /* 0x000fce0003f65270 */
[----:B------:R-:W1:Y:S08]  /*1ee0*/  LDC.64 R6, c[0x0][0xb10] ;  /* 0x0002c400ff067b82 */ /* 0x000e700000000a00 */
[----:B------:R-:W2:Y:S08]  /*1ef0*/  LDC R14, c[0x0][0xb20] ;  /* 0x0002c800ff0e7b82 */ /* 0x000eb00000000800 */
[----:B------:R-:W3:Y:S01]  /*1f00*/  LDC R15, c[0x0][0xb0c] ;  /* 0x0002c300ff0f7b82 */ /* 0x000ee20000000800 */
[----:B----4-:R-:W-:Y:S01]  /*1f10*/  IMAD.HI.U32 R19, R0, R5, RZ ;  /* 0x0000000500137227 */ /* 0x010fe200078e00ff */
[----:B------:R-:W-:-:S03]  /*1f20*/  ISETP.NE.AND P0, PT, R4, 0x1, PT ;  /* 0x000000010400780c */ /* 0x000fc60003f05270 */
[----:B------:R-:W-:-:S03]  /*1f30*/  IMAD.HI.U32 R5, R9, R5, RZ ;  /* 0x0000000509057227 */ /* 0x000fc600078e00ff */
[----:B------:R-:W4:Y:S01]  /*1f40*/  LDC.64 R2, c[0x0][0xb28] ;  /* 0x0002ca00ff027b82 */ /* 0x000f220000000a00 */
[----:B-1----:R-:W-:-:S04]  /*1f50*/  IMAD.HI.U32 R20, R8, R6, RZ ;  /* 0x0000000608147227 */ /* 0x002fc800078e00ff */
[----:B------:R-:W-:Y:S01]  /*1f60*/  IMAD.HI.U32 R21, R10, R6, RZ ;  /* 0x000000060a157227 */ /* 0x000fe200078e00ff */
[----:B------:R-:W-:Y:S02]  /*1f70*/  SHF.R.U32.HI R20, RZ, R7, R20 ;  /* 0x00000007ff147219 */ /* 0x000fe40000011614 */
[-C--:B--2---:R-:W-:Y:S02]  /*1f80*/  SHF.R.U32.HI R19, RZ, R14.reuse, R19 ;  /* 0x0000000eff137219 */ /* 0x084fe40000011613 */
[----:B------:R-:W-:Y:S02]  /*1f90*/  SHF.R.U32.HI R5, RZ, R14, R5 ;  /* 0x0000000eff057219 */ /* 0x000fe40000011605 */
[----:B------:R-:W-:Y:S02]  /*1fa0*/  SEL R19, R0, R19, !P0 ;  /* 0x0000001300137207 */ /* 0x000fe40004000000 */
[----:B------:R-:W-:Y:S02]  /*1fb0*/  SHF.R.U32.HI R21, RZ, R7, R21 ;  /* 0x00000007ff157219 */ /* 0x000fe40000011615 */
[----:B---3--:R-:W-:-:S02]  /*1fc0*/  ISETP.NE.AND P1, PT, R15, 0x1, PT ;  /* 0x000000010f00780c */ /* 0x008fc40003f25270 */
[----:B------:R-:W-:Y:S02]  /*1fd0*/  SEL R5, R9, R5, !P0 ;  /* 0x0000000509057207 */ /* 0x000fe40004000000 */
[----:B------:R-:W-:Y:S02]  /*1fe0*/  SEL R20, R8, R20, !P1 ;  /* 0x0000001408147207 */ /* 0x000fe40004800000 */
[----:B------:R-:W-:Y:S01]  /*1ff0*/  SEL R21, R10, R21, !P1 ;  /* 0x000000150a157207 */ /* 0x000fe20004800000 */
[----:B----4-:R-:W-:-:S04]  /*2000*/  IMAD.HI.U32 R18, R19, R2, RZ ;  /* 0x0000000213127227 */ /* 0x010fc800078e00ff */
        /* <DEDUP_REMOVED lines=10> */
[----:B------:R-:W-:-:S04]  /*20b0*/  @!P0 IMAD.HI.U32 R7, R21, R2, RZ ;  /* 0x0000000215078227 */ /* 0x000fc800078e00ff */
[----:B------:R-:W-:Y:S01]  /*20c0*/  IMAD.MOV R2, RZ, RZ, -R6 ;  /* 0x000000ffff027224 */ /* 0x000fe200078e0a06 */
[----:B------:R-:W-:Y:S02]  /*20d0*/  @!P0 SHF.R.U32.HI R3, RZ, R3, R7 ;  /* 0x00000003ff038219 */ /* 0x000fe40000011607 */
[----:B------:R-:W-:Y:S01]  /*20e0*/  IADD3 R7, PT, PT, -R5, RZ, RZ ;  /* 0x000000ff05077210 */ /* 0x000fe20007ffe1ff */
[----:B------:R-:W-:Y:S01]  /*20f0*/  IMAD R2, R40, R2, R5 ;  /* 0x0000000228027224 */ /* 0x000fe200078e0205 */
        /* <DEDUP_REMOVED lines=10> */
.L_x_33:
[----:B------:R-:W1:Y:S02]  /*21a0*/  LDCU UR8, c[0x0][0xb30] ;  /* 0x00016600ff0877ac */ /* 0x000e640008000800 */
[----:B-1----:R-:W-:-:S09]  /*21b0*/  UISETP.NE.AND UP0, UPT, UR8, 0x1, UPT ;  /* 0x000000010800788c */ /* 0x002fd2000bf05270 */
[----:B------:R-:W-:Y:S05]  /*21c0*/  BRA.U UP0, `(.L_x_34) ;  /* 0x0000000100407547 */ /* 0x000fea000b800000 */
[----:B------:R-:W1:Y:S08]  /*21d0*/  LDC.64 R4, c[0x0][0xb10] ;  /* 0x0002c400ff047b82 */ /* 0x000e700000000a00 */
[----:B------:R-:W2:Y:S08]  /*21e0*/  LDC.64 R2, c[0x0][0xb18] ;  /* 0x0002c600ff027b82 */ /* 0x000eb00000000a00 */
[----:B------:R-:W3:Y:S08]  /*21f0*/  LDC R6, c[0x0][0xb20] ;  /* 0x0002c800ff067b82 */ /* 0x000ef00000000800 */
[----:B------:R-:W4:Y:S01]  /*2200*/  LDC R7, c[0x0][0xb0c] ;  /* 0x0002c300ff077b82 */ /* 0x000f220000000800 */
[----:B-1----:R-:W-:-:S05]  /*2210*/  IMAD.HI.U32 R4, R10, R4, RZ ;  /* 0x000000040a047227 */ /* 0x002fca00078e00ff */
[----:B------:R-:W-:Y:S01]  /*2220*/  SHF.R.U32.HI R4, RZ, R5, R4 ;  /* 0x00000005ff047219 */ /* 0x000fe20000011604 */
[----:B--2---:R-:W-:Y:S01]  /*2230*/  IMAD.HI.U32 R3, R9, R3, RZ ;  /* 0x0000000309037227 */ /* 0x004fe200078e00ff */
[----:B------:R-:W-:-:S04]  /*2240*/  ISETP.NE.AND P0, PT, R2, 0x1, PT ;  /* 0x000000010200780c */ /* 0x000fc80003f05270 */
[----:B---3--:R-:W-:-:S04]  /*2250*/  SHF.R.U32.HI R3, RZ, R6, R3 ;  /* 0x00000006ff037219 */ /* 0x008fc80000011603 */
[----:B------:R-:W-:Y:S02]  /*2260*/  SEL R3, R9, R3, !P0 ;  /* 0x0000000309037207 */ /* 0x000fe40004000000 */
[----:B----4-:R-:W-:-:S04]  /*2270*/  ISETP.NE.AND P1, PT, R7, 0x1, PT ;  /* 0x000000010700780c */ /* 0x010fc80003f25270 */
[----:B------:R-:W-:-:S05]  /*2280*/  SEL R4, R10, R4, !P1 ;  /* 0x000000040a047207 */ /* 0x000fca0004800000 */
[----:B------:R-:W-:Y:S02]  /*2290*/  IMAD.IADD R5, R3, 0x1, -R4 ;  /* 0x0000000103057824 */ /* 0x000fe400078e0a04 */
[----:B------:R-:W-:Y:S02]  /*22a0*/  IMAD.IADD R3, R4, 0x1, -R3 ;  /* 0x0000000104037824 */ /* 0x000fe400078e0a03 */
[----:B------:R-:W-:Y:S02]  /*22b0*/  IMAD R10, R5, R7, R10 ;  /* 0x00000007050a7224 */ /* 0x000fe400078e020a */
[----:B------:R-:W-:-:S07]  /*22c0*/  IMAD R9, R3, R2, R9 ;  /* 0x0000000203097224 */ /* 0x000fce00078e0209 */
.L_x_34:
[----:B------:R-:W-:Y:S01]  /*22d0*/  VIADD R16, R16, 0x1 ;  /* 0x0000000110107836 */ /* 0x000fe20000000000 */
[----:B------:R-:W-:Y:S01]  /*22e0*/  PLOP3.LUT P1, PT, PT, PT, PT, 0x80, 0x8 ;  /* 0x000000000008781c */ /* 0x000fe20003f2f070 */
[----:B------:R-:W-:Y:S02]  /*22f0*/  IMAD.IADD R15, R10, 0x1, R87 ;  /* 0x000000010a0f7824 */ /* 0x000fe400078e0257 */
[----:B------:R-:W-:Y:S01]  /*2300*/  IMAD.IADD R14, R9, 0x1, R86 ;  /* 0x00000001090e7824 */ /* 0x000fe200078e0256 */
[----:B------:R-:W-:-:S04]  /*2310*/  ISETP.NE.AND P0, PT, R16, 0x2, PT ;  /* 0x000000021000780c */ /* 0x000fc80003f05270 */
[----:B------:R-:W-:Y:S02]  /*2320*/  SEL R2, RZ, 0x1, P0 ;  /* 0x00000001ff027807 */ /* 0x000fe40000000000 */
[----:B------:R-:W-:Y:S02]  /*2330*/  SEL R16, R16, RZ, P0 ;  /* 0x000000ff10107207 */ /* 0x000fe40000000000 */
[----:B------:R-:W-:Y:S01]  /*2340*/  LOP3.LUT R13, R13, R2, RZ, 0x3c, !PT ;  /* 0x000000020d0d7212 */ /* 0x000fe200078e3cff */
[----:B------:R-:W-:Y:S06]  /*2350*/  @P2 BRA `(.L_x_35) ;  /* 0xfffffff000682947 */ /* 0x000fec000383ffff */
[----:B------:R-:W-:Y:S01]  /*2360*/  UIADD3 UR5, UPT, UPT, UR4, 0x10, URZ ;  /* 0x0000001004057890 */ /* 0x000fe2000fffe0ff */
[----:B------:R-:W-:-:S03]  /*2370*/  SHF.L.U32 R2, R17, 0x1f, RZ ;  /* 0x0000001f11027819 */ /* 0x000fc600000006ff */
[----:B------:R-:W-:-:S09]  /*2380*/  ULEA UR4, UR6, UR5, 0x3 ;  /* 0x0000000506047291 */ /* 0x000fd2000f8e18ff */
[----:B------:R-:W1:Y:S02]  /*2390*/  SYNCS.PHASECHK.TRANS64.TRYWAIT P0, [UR4], R2 ;  /* 0x00000002ff0075a7 */ /* 0x000e640008001104 */
[----:B-1----:R-:W-:Y:S05]  /*23a0*/  @!P0 BRA `(.L_x_36) ;  /* 0x0000006c00488947 */ /* 0x002fea0003800000 */
.L_x_134:
[----:B------:R-:W-:-:S04]  /*23b0*/  UIADD3 UR6, UPT, UPT, UR6, 0x1, URZ ;  /* 0x0000000106067890 */ /* 0x000fc8000fffe0ff */
[----:B------:R-:W-:-:S04]  /*23c0*/  UISETP.NE.AND UP0, UPT, UR6, 0x2, UPT ;  /* 0x000000020600788c */ /* 0x000fc8000bf05270 */
[----:B------:R-:W-:Y:S02]  /*23d0*/  USEL UR4, URZ, 0x1, UP0 ;  /* 0x00000001ff047887 */ /* 0x000fe40008000000 */
[----:B------:R-:W-:-:S04]  /*23e0*/  USEL UR6, UR6, URZ, UP0 ;  /* 0x000000ff06067287 */ /* 0x000fc80008000000 */
[----:B------:R-:W-:Y:S01]  /*23f0*/  ULEA UR6, UR6, UR5, 0x3 ;  /* 0x0000000506067291 */ /* 0x000fe2000f8e18ff */
[----:B-1----:R-:W-:-:S04]  /*2400*/  LOP3.LUT R2, R17, UR4, RZ, 0x3c, !PT ;  /* 0x0000000411027c12 */ /* 0x002fc8000f8e3cff */
[----:B------:R-:W-:Y:S01]  /*2410*/  SHF.L.U32 R2, R2, 0x1f, RZ ;  /* 0x0000001f02027819 */ /* 0x000fe200000006ff */
[----:B----4-:R-:W-:-:S07]  /*2420*/  IMAD.U32 R0, RZ, RZ, UR6 ;  /* 0x00000006ff007e24 */ /* 0x010fce000f8e00ff */
.L_x_37:
[----:B-1----:R1:W2:Y:S02]  /*2430*/  SYNCS.PHASECHK.TRANS64.TRYWAIT P0, [R0+URZ], R2 ;  /* 0x00000002000075a7 */ /* 0x0022a400080011ff */
[----:B--2---:R-:W-:Y:S05]  /*2440*/  @!P0 NANOSLEEP.SYNCS 0x989680 ;  /* 0x009896800000895d */ /* 0x004fea0003900000 */
[----:B------:R-:W2:Y:S02]  /*2450*/  @!P0 SYNCS.PHASECHK.TRANS64 P0, [R0+URZ], R2 ;  /* 0x00000002000085a7 */ /* 0x000ea400080010ff */
[----:B--2---:R-:W-:Y:S05]  /*2460*/  @P0 EXIT ;  /* 0x000000000000094d */ /* 0x004fea0003800000 */
[----:B------:R-:W-:Y:S05]  /*2470*/  BRA `(.L_x_37) ;  /* 0xfffffffc00ec7947 */ /* 0x000fea000383ffff */
.L_x_17:
[----:B------:R-:W-:-:S04]  /*2480*/  UISETP.NE.AND UP1, UPT, UR37, URZ, UPT ;  /* 0x000000ff2500728c */ /* 0x000fc8000bf25270 */
[----:B------:R-:W-:-:S09]  /*2490*/  UISETP.NE.OR UP1, UPT, UR8, 0x1, UP1 ;  /* 0x000000010800788c */ /* 0x000fd20008f25670 */
[----:B------:R-:W-:Y:S05]  /*24a0*/  BRA.U UP1, `(.L_x_38) ;  /* 0x0000000501487547 */ /* 0x000fea000b800000 */
[----:B------:R-:W-:Y:S01]  /*24b0*/  ISETP.NE.AND P2, PT, R2, RZ, PT ;  /* 0x000000ff0200720c */ /* 0x000fe20003f45270 */
[----:B------:R-:W-:Y:S01]  /*24c0*/  IMAD.MOV.U32 R12, RZ, RZ, 0x1 ;  /* 0x00000001ff0c7424 */ /* 0x000fe200078e00ff */
[----:B------:R-:W-:Y:S02]  /*24d0*/  CS2R R10, SRZ ;  /* 0x00000000000a7805 */ /* 0x000fe4000001ff00 */
[----:B------:R-:W-:Y:S01]  /*24e0*/  CS2R R8, SRZ ;  /* 0x0000000000087805 */ /* 0x000fe2000001ff00 */
[----:B------:R-:W-:Y:S01]  /*24f0*/  UMOV UR4, 0x400 ;  /* 0x0000040000047882 */ /* 0x000fe20000000000 */
[----:B------:R-:W-:Y:S01]  /*2500*/  UMOV UR6, URZ ;  /* 0x000000ff00067c82 */ /* 0x000fe20008000000 */
[----:B------:R-:W-:-:S12]  /*2510*/  ULEA UR37, UR37, UR4, 0x18 ;  /* 0x0000000425257291 */ /* 0x000fd8000f8ec0ff */
.L_x_42:
[----:B------:R-:W-:Y:S02]  /*2520*/  LEA R0, R8, UR37, 0x3 ;  /* 0x0000002508007c11 */ /* 0x000fe4000f8e18ff */
[----:B------:R-:W-:-:S03]  /*2530*/  SHF.L.U32 R4, R9, 0x1f, RZ ;  /* 0x0000001f09047819 */ /* 0x000fc600000006ff */
[----:B------:R-:W-:Y:S01]  /*2540*/  VIADD R5, R0, 0xe0 ;  /* 0x000000e000057836 */ /* 0x000fe20000000000 */
[----:B------:R-:W1:Y:S02]  /*2550*/  SYNCS.PHASECHK.TRANS64.TRYWAIT P0, [R0+URZ+0xd0], R4 ;  /* 0x0000d004000075a7 */ /* 0x000e6400080011ff */
[----:B-1----:R-:W-:Y:S05]  /*2560*/  @!P0 BRA `(.L_x_39) ;  /* 0x0000006800f08947 */ /* 0x002fea0003800000 */
.L_x_135:
[----:B------:R-:W-:Y:S01]  /*2570*/  ULEA UR5, UR6, UR37, 0x3 ;  /* 0x0000002506057291 */ /* 0x000fe2000f8e18ff */
[----:B-1----:R-:W-:Y:S01]  /*2580*/  PRMT R0, RZ, 0x654, R5 ;  /* 0x00000654ff007816 */ /* 0x002fe20000000005 */
[----:B------:R-:W-:Y:S01]  /*2590*/  @!P2 IMAD.MOV.U32 R4, RZ, RZ, 0x10 ;  /* 0x00000010ff04a424 */ /* 0x000fe200078e00ff */
[----:B------:R-:W-:Y:S01]  /*25a0*/  SHF.L.U32 R5, R12, 0x1f, RZ ;  /* 0x0000001f0c057819 */ /* 0x000fe200000006ff */
[----:B------:R-:W-:Y:S01]  /*25b0*/  UIADD3 UR4, UPT, UPT, UR5, 0x70, URZ ;  /* 0x0000007005047890 */ /* 0x000fe2000fffe0ff */
[----:B------:R1:W-:Y:S05]  /*25c0*/  SYNCS.ARRIVE.TRANS64.RED.A1T0 RZ, [R0+URZ], RZ ;  /* 0x000000ff00ff79a7 */ /* 0x0003ea00081004ff */
[----:B------:R-:W-:Y:S01]  /*25d0*/  IMAD.U32 R6, RZ, RZ, UR4 ;  /* 0x00000004ff067e24 */ /* 0x000fe2000f8e00ff */
[----:B------:R-:W2:Y:S04]  /*25e0*/  SYNCS.PHASECHK.TRANS64.TRYWAIT P0, [UR5+0x80], R5 ;  /* 0x00008005ff0075a7 */ /* 0x000ea80008001105 */
[----:B------:R-:W-:Y:S01]  /*25f0*/  PRMT R6, R2, 0x654, R6 ;  /* 0x0000065402067816 */ /* 0x000fe20000000006 */
[----:B-12---:R-:W-:Y:S06]  /*2600*/  @!P0 BRA `(.L_x_40) ;  /* 0x0000006800dc8947 */ /* 0x006fec0003800000 */
.L_x_137:
[----:B------:R-:W-:Y:S01]  /*2610*/  ULEA UR4, UR6, UR37, 0x4 ;  /* 0x0000002506047291 */ /* 0x000fe2000f8e20ff */
[----:B------:R-:W-:Y:S01]  /*2620*/  SEL R3, R6, R3, !P2 ;  /* 0x0000000306037207 */ /* 0x000fe20005000000 */
[----:B------:R-:W-:Y:S01]  /*2630*/  UIADD3 UR5, UPT, UPT, UR5, 0x70, URZ ;  /* 0x0000007005057890 */ /* 0x000fe2000fffe0ff */
[----:B-1----:R-:W-:Y:S01]  /*2640*/  LEA R0, R11, UR37, 0x3 ;  /* 0x000000250b007c11 */ /* 0x002fe2000f8e18ff */
[----:B------:R-:W-:Y:S01]  /*2650*/  UIADD3 UR4, UPT, UPT, UR4, 0x100, URZ ;  /* 0x0000010004047890 */ /* 0x000fe2000fffe0ff */
[----:B------:R1:W-:Y:S01]  /*2660*/  @!P2 SYNCS.ARRIVE.TRANS64.RED RZ, [R3+URZ], R4 ;  /* 0x0000000403ffa9a7 */ /* 0x0003e200080004ff */
[----:B------:R-:W-:Y:S01]  /*2670*/  UIADD3 UR6, UPT, UPT, UR6, 0x1, URZ ;  /* 0x0000000106067890 */ /* 0x000fe2000fffe0ff */
[----:B------:R-:W-:-:S03]  /*2680*/  VIADD R8, R8, 0x1 ;  /* 0x0000000108087836 */ /* 0x000fc60000000000 */
[----:B------:R-:W-:Y:S02]  /*2690*/  UISETP.NE.AND UP0, UPT, UR6, 0x2, UPT ;  /* 0x000000020600788c */ /* 0x000fe4000bf05270 */
[----:B------:R-:W-:Y:S01]  /*26a0*/  ISETP.NE.AND P0, PT, R8, 0x2, PT ;  /* 0x000000020800780c */ /* 0x000fe20003f05270 */
[----:B------:R-:W-:Y:S06]  /*26b0*/  UGETNEXTWORKID.BROADCAST [UR4], [UR5] ;  /* 0x00000000040073ca */ /* 0x000fec0008000100 */
[----:B------:R-:W-:Y:S02]  /*26c0*/  USEL UR4, URZ, 0x1, UP0 ;  /* 0x00000001ff047887 */ /* 0x000fe40008000000 */
[----:B------:R-:W-:-:S04]  /*26d0*/  USEL UR6, UR6, URZ, UP0 ;  /* 0x000000ff06067287 */ /* 0x000fc80008000000 */
[----:B------:R-:W-:Y:S02]  /*26e0*/  LOP3.LUT R12, R12, UR4, RZ, 0x3c, !PT ;  /* 0x000000040c0c7c12 */ /* 0x000fe4000f8e3cff */
[----:B-1----:R-:W-:-:S04]  /*26f0*/  SHF.L.U32 R4, R10, 0x1f, RZ ;  /* 0x0000001f0a047819 */ /* 0x002fc800000006ff */
[----:B------:R-:W1:Y:S02]  /*2700*/  SYNCS.PHASECHK.TRANS64.TRYWAIT P1, [R0+URZ+0x70], R4 ;  /* 0x00007004000075a7 */ /* 0x000e6400080211ff */
[----:B-1----:R-:W-:Y:S05]  /*2710*/  @!P1 BRA `(.L_x_41) ;  /* 0x0000006800b09947 */ /* 0x002fea0003800000 */
.L_x_138:
[C---:B-1----:R-:W-:Y:S01]  /*2720*/  LEA R4, R11.reuse, UR37, 0x4 ;  /* 0x000000250b047c11 */ /* 0x042fe2000f8e20ff */
[----:B------:R-:W-:Y:S01]  /*2730*/  VIADD R0, R0, 0x80 ;  /* 0x0000008000007836 */ /* 0x000fe20000000000 */
[----:B------:R-:W-:Y:S01]  /*2740*/  SEL R8, R8, RZ, P0 ;  /* 0x000000ff08087207 */ /* 0x000fe20000000000 */
[----:B------:R-:W-:-:S03]  /*2750*/  VIADD R11, R11, 0x1 ;  /* 0x000000010b0b7836 */ /* 0x000fc60000000000 */
[----:B------:R-:W1:Y:S01]  /*2760*/  LDS.128 R4, [R4+0x100] ;  /* 0x0001000004047984 */ /* 0x000e620000000c00 */
[----:B------:R-:W-:Y:S02]  /*2770*/  PRMT R0, RZ, 0x654, R0 ;  /* 0x00000654ff007816 */ /* 0x000fe40000000000 */
[C---:B------:R-:W-:Y:S01]  /*2780*/  ISETP.NE.AND P1, PT, R11.reuse, 0x2, PT ;  /* 0x000000020b00780c */ /* 0x040fe20003f25270 */
[----:B------:R-:W-:Y:S01]  /*2790*/  @!PT LDS RZ, [RZ] ;  /* 0x00000000fffff984 */ /* 0x000fe20000000800 */
[----:B------:R-:W-:Y:S01]  /*27a0*/  @!PT LDS RZ, [RZ] ;  /* 0x00000000fffff984 */ /* 0x000fe20000000800 */
[----:B------:R-:W-:Y:S01]  /*27b0*/  @!PT LDS RZ, [RZ] ;  /* 0x00000000fffff984 */ /* 0x000fe20000000800 */
[----:B------:R-:W-:Y:S01]  /*27c0*/  @!PT LDS RZ, [RZ] ;  /* 0x00000000fffff984 */ /* 0x000fe20000000800 */
[----:B------:R2:W-:Y:S06]  /*27d0*/  MEMBAR.ALL.CTA ;  /* 0x0000000000007992 */ /* 0x0005ec0000008000 */
[----:B--2---:R-:W2:Y:S01]  /*27e0*/  FENCE.VIEW.ASYNC.S ;  /* 0x00000000000073c6 */ /* 0x004ea20000000000 */
[----:B------:R-:W-:Y:S01]  /*27f0*/  SEL R11, R11, RZ, P1 ;  /* 0x000000ff0b0b7207 */ /* 0x000fe20000800000 */
[----:B--2---:R2:W-:Y:S01]  /*2800*/  SYNCS.ARRIVE.TRANS64.RED.A1T0 RZ, [R0+URZ], RZ ;  /* 0x000000ff00ff79a7 */ /* 0x0045e200081004ff */
[----:B-1----:R-:W-:-:S02]  /*2810*/  LOP3.LUT P3, RZ, R6, 0x1, RZ, 0xc0, !PT ;  /* 0x0000000106ff7812 */ /* 0x002fc4000786c0ff */
[----:B------:R-:W-:-:S04]  /*2820*/  SEL R4, RZ, 0x1, P1 ;  /* 0x00000001ff047807 */ /* 0x000fc80000800000 */
[----:B------:R-:W-:Y:S02]  /*2830*/  LOP3.LUT R10, R10, R4, RZ, 0x3c, !PT ;  /* 0x000000040a0a7212 */ /* 0x000fe400078e3cff */
[----:B--2---:R-:W-:-:S04]  /*2840*/  SEL R0, RZ, 0x1, P0 ;  /* 0x00000001ff007807 */ /* 0x004fc80000000000 */
[----:B------:R-:W-:Y:S01]  /*2850*/  LOP3.LUT R9, R9, R0, RZ, 0x3c, !PT ;  /* 0x0000000009097212 */ /* 0x000fe200078e3cff */
[----:B------:R-:W-:Y:S06]  /*2860*/  @P3 BRA `(.L_x_42) ;  /* 0xfffffffc002c3947 */ /* 0x000fec000383ffff */
[----:B------:R-:W-:Y:S01]  /*2870*/  ULEA UR5, UR6, UR37, 0x3 ;  /* 0x0000002506057291 */ /* 0x000fe2000f8e18ff */
[----:B------:R-:W-:-:S08]  /*2880*/  SHF.L.U32 R2, R12, 0x1f, RZ ;  /* 0x0000001f0c027819 */ /* 0x000fd000000006ff */
[----:B------:R-:W1:Y:S02]  /*2890*/  SYNCS.PHASECHK.TRANS64 P0, [UR5+0x80], R2 ;  /* 0x00008002ff0075a7 */ /* 0x000e640008001005 */
[----:B-1----:R-:W-:Y:S05]  /*28a0*/  @P0 BRA `(.L_x_43) ;  /* 0x0000000000080947 */ /* 0x002fea0003800000 */
[----:B------:R-:W1:Y:S02]  /*28b0*/  SYNCS.PHASECHK.TRANS64.TRYWAIT P0, [UR5+0x80], R2 ;  /* 0x00008002ff0075a7 */ /* 0x000e640008001105 */
[----:B-1----:R-:W-:Y:S05]  /*28c0*/  @!P0 BRA `(.L_x_44) ;  /* 0x0000006800588947 */ /* 0x002fea0003800000 */
.L_x_43:
[----:B------:R-:W-:-:S04]  /*28d0*/  UIADD3 UR4, UPT, UPT, UR6, 0x1, URZ ;  /* 0x0000000106047890 */ /* 0x000fc8000fffe0ff */
[----:B------:R-:W-:-:S04]  /*28e0*/  UISETP.NE.AND UP0, UPT, UR4, 0x2, UPT ;  /* 0x000000020400788c */ /* 0x000fc8000bf05270 */
[----:B------:R-:W-:Y:S02]  /*28f0*/  USEL UR7, URZ, 0x1, UP0 ;  /* 0x00000001ff077887 */ /* 0x000fe40008000000 */
[----:B------:R-:W-:-:S04]  /*2900*/  USEL UR4, UR4, URZ, UP0 ;  /* 0x000000ff04047287 */ /* 0x000fc80008000000 */
[----:B------:R-:W-:Y:S01]  /*2910*/  ULEA UR4, UR4, UR37, 0x3 ;  /* 0x0000002504047291 */ /* 0x000fe2000f8e18ff */
[----:B-1----:R-:W-:-:S04]  /*2920*/  LOP3.LUT R2, R12, UR7, RZ, 0x3c, !PT ;  /* 0x000000070c027c12 */ /* 0x002fc8000f8e3cff */
[----:B------:R-:W-:-:S04]  /*2930*/  SHF.L.U32 R0, R2, 0x1f, RZ ;  /* 0x0000001f02007819 */ /* 0x000fc800000006ff */
[----:B------:R-:W1:Y:S02]  /*2940*/  SYNCS.PHASECHK.TRANS64 P0, [UR4+0x80], R0 ;  /* 0x00008000ff0075a7 */ /* 0x000e640008001004 */
[----:B-1----:R-:W-:Y:S05]  /*2950*/  @P0 EXIT ;  /* 0x000000000000094d */ /* 0x002fea0003800000 */
[----:B------:R-:W-:Y:S02]  /*2960*/  SHF.L.U32 R2, R2, 0x1f, RZ ;  /* 0x0000001f02027819 */ /* 0x000fe400000006ff */
[----:B------:R-:W-:-:S07]  /*2970*/  MOV R0, UR4 ;  /* 0x0000000400007c02 */ /* 0x000fce0008000f00 */
.L_x_45:
[----:B-1----:R1:W2:Y:S02]  /*2980*/  SYNCS.PHASECHK.TRANS64.TRYWAIT P0, [R0+URZ+0x80], R2 ;  /* 0x00008002000075a7 */ /* 0x0022a400080011ff */
[----:B--2---:R-:W-:Y:S05]  /*2990*/  @!P0 NANOSLEEP.SYNCS 0x989680 ;  /* 0x009896800000895d */ /* 0x004fea0003900000 */
[----:B------:R-:W2:Y:S02]  /*29a0*/  @!P0 SYNCS.PHASECHK.TRANS64 P0, [R0+URZ+0x80], R2 ;  /* 0x00008002000085a7 */ /* 0x000ea400080010ff */
[----:B--2---:R-:W-:Y:S05]  /*29b0*/  @P0 EXIT ;  /* 0x000000000000094d */ /* 0x004fea0003800000 */
[----:B------:R-:W-:Y:S05]  /*29c0*/  BRA `(.L_x_45) ;  /* 0xfffffffc00ec7947 */ /* 0x000fea000383ffff */
.L_x_38:
[----:B------:R-:W-:-:S09]  /*29d0*/  UISETP.NE.AND UP1, UPT, UR8, URZ, UPT ;  /* 0x000000ff0800728c */ /* 0x000fd2000bf25270 */
[----:B------:R-:W-:Y:S05]  /*29e0*/  BRA.U UP1, `(.L_x_46) ;  /* 0x0000001101387547 */ /* 0x000fea000b800000 */
[----:B------:R-:W-:Y:S01]  /*29f0*/  UMOV UR4, 0x40 ;  /* 0x0000004000047882 */ /* 0x000fe20000000000 */
[----:B------:R-:W-:Y:S01]  /*2a00*/  NOP ;  /* 0x0000000000007918 */ /* 0x000fe20000000000 */
[----:B------:R-:W-:Y:S01]  /*2a10*/  ULEA UR4, UR37, UR4, 0x18 ;  /* 0x0000000425047291 */ /* 0x000fe2000f8ec0ff */
[----:B------:R-:W-:Y:S02]  /*2a20*/  UMOV UR5, 0x400 ;  /* 0x0000040000057882 */ /* 0x000fe40000000000 */
[----:B------:R-:W-:-:S06]  /*2a30*/  ULEA UR37, UR37, UR5, 0x18 ;  /* 0x0000000525257291 */ /* 0x000fcc000f8ec0ff */
[----:B------:R-:W1:Y:S02]  /*2a40*/  LDS.U8 R0, [UR4+0x1c] ;  /* 0x00001c04ff007984 */ /* 0x000e640008000000 */
[----:B-1----:R-:W-:-:S13]  /*2a50*/  ISETP.NE.AND P0, PT, R0, RZ, PT ;  /* 0x000000ff0000720c */ /* 0x002fda0003f05270 */
[----:B------:R-:W-:Y:S05]  /*2a60*/  @P0 BRA `(.L_x_47) ;  /* 0x0000000000580947 */ /* 0x000fea0003800000 */
[----:B------:R-:W-:-:S13]  /*2a70*/  ELECT P0, URZ, PT ;  /* 0x0000000000ff782f */ /* 0x000fda0003800000 */
[----:B------:R-:W-:Y:S05]  /*2a80*/  @!P0 BRA `(.L_x_48) ;  /* 0x0000000000608947 */ /* 0x000fea0003800000 */
[----:B------:R-:W-:Y:S01]  /*2a90*/  UMOV UR5, 0x10 ;  /* 0x0000001000057882 */ /* 0x000fe20000000000 */
[----:B------:R-:W-:Y:S01]  /*2aa0*/  HFMA2 R0, -RZ, RZ, 0, 5.9604644775390625e-08 ;  /* 0x00000001ff007431 */ /* 0x000fe200000001ff */
[----:B------:R-:W-:-:S03]  /*2ab0*/  MOV R2, 0xffff ;  /* 0x0000ffff00027802 */ /* 0x000fc60000000f00 */
[----:B------:R-:W-:Y:S04]  /*2ac0*/  DEPBAR.LE SB1, 0x36 ;  /* 0x00009d800000791a */ /* 0x000fe80000000000 */
[----:B------:R-:W1:Y:S02]  /*2ad0*/  UTCATOMSWS.FIND_AND_SET.ALIGN UP0, UR5, UR5 ;  /* 0x00000005000575e3 */ /* 0x000e640008000800 */
[----:B-1----:R-:W-:Y:S01]  /*2ae0*/  MOV R3, UR5 ;  /* 0x0000000500037c02 */ /* 0x002fe20008000f00 */
[----:B------:R-:W-:Y:S06]  /*2af0*/  BRA.U UP0, `(.L_x_49) ;  /* 0x0000000100187547 */ /* 0x000fec000b800000 */
.L_x_50:
[----:B------:R-:W-:Y:S05]  /*2b00*/  NANOSLEEP 0x64 ;  /* 0x000000640000795d */ /* 0x000fea0003800000 */
[----:B------:R-:W-:-:S05]  /*2b10*/  UMOV UR5, 0x10 ;  /* 0x0000001000057882 */ /* 0x000fca0000000000 */
[----:B------:R-:W-:Y:S04]  /*2b20*/  DEPBAR.LE SB1, 0x36 ;  /* 0x00009d800000791a */ /* 0x000fe80000000000 */
[----:B------:R-:W1:Y:S02]  /*2b30*/  UTCATOMSWS.FIND_AND_SET.ALIGN UP0, UR5, UR5 ;  /* 0x00000005000575e3 */ /* 0x000e640008000800 */
[----:B-1----:R-:W-:Y:S01]  /*2b40*/  MOV R3, UR5 ;  /* 0x0000000500037c02 */ /* 0x002fe20008000f00 */
[----:B------:R-:W-:Y:S05]  /*2b50*/  BRA.U !UP0, `(.L_x_50) ;  /* 0xfffffffd08e87547 */ /* 0x000fea000b83ffff */
.L_x_49:
[-C--:B------:R-:W-:Y:S02]  /*2b60*/  SHF.L.U32 R2, R2, R3.reuse, RZ ;  /* 0x0000000302027219 */ /* 0x080fe400000006ff */
[----:B------:R-:W-:Y:S01]  /*2b70*/  SHF.L.U32 R0, R0, R3, RZ ;  /* 0x0000000300007219 */ /* 0x000fe200000006ff */
[----:B------:R-:W-:Y:S02]  /*2b80*/  IMAD.SHL.U32 R3, R3, 0x20, RZ ;  /* 0x0000002003037824 */ /* 0x000fe400078e00ff */
[----:B------:R1:W-:Y:S04]  /*2b90*/  ATOMS.OR RZ, [UR4+0x14], R2 ;  /* 0x00001402ffff798c */ /* 0x0003e8000b000004 */
[----:B------:R1:W-:Y:S04]  /*2ba0*/  ATOMS.OR RZ, [UR4+0x18], R0 ;  /* 0x00001800ffff798c */ /* 0x0003e8000b000004 */
[----:B------:R1:W-:Y:S01]  /*2bb0*/  STS [UR37+0x120], R3 ;  /* 0x00012003ff007988 */ /* 0x0003e20008000825 */
[----:B------:R-:W-:Y:S05]  /*2bc0*/  BRA `(.L_x_48) ;  /* 0x0000000000107947 */ /* 0x000fea0003800000 */
.L_x_47:
[----:B------:R-:W-:Y:S02]  /*2bd0*/  MOV R0, 0xffffffff ;  /* 0xffffffff00007802 */ /* 0x000fe40000000f00 */
[----:B------:R-:W-:-:S03]  /*2be0*/  MOV R2, 0x2c10 ;  /* 0x00002c1000027802 */ /* 0x000fc60000000f00 */
[----:B------:R1:W-:Y:S04]  /*2bf0*/  STS [UR37+0x120], R0 ;  /* 0x00012000ff007988 */ /* 0x0003e80008000825 */
[----:B-1-3-5:R-:W-:Y:S05]  /*2c00*/  CALL.REL.NOINC `($__internal_1_$__cuda_sm10x_tcgen05_guardrail_trap_phase_invalid_during_alloc) ;  /* 0x0000006c00a07944 */ /* 0x02afea0003c00000 */
.L_x_48:
[----:B------:R-:W-:Y:S05]  /*2c10*/  WARPSYNC.ALL ;  /* 0x0000000000007948 */ /* 0x000fea0003800000 */
[----:B------:R-:W2:Y:S01]  /*2c20*/  S2UR UR5, SR_CgaCtaId ;  /* 0x00000000000579c3 */ /* 0x000ea20000008800 */
[----:B------:R-:W-:Y:S01]  /*2c30*/  UMOV UR4, 0x400 ;  /* 0x0000040000047882 */ /* 0x000fe20000000000 */
[----:B------:R-:W-:-:S06]  /*2c40*/  NOP ;  /* 0x0000000000007918 */ /* 0x000fcc0000000000 */
[----:B------:R-:W-:Y:S06]  /*2c50*/  BAR.ARV 0x6, 0xa0 ;  /* 0x0182800000007b1d */ /* 0x000fec0000002000 */
[----:B------:R-:W4:Y:S01]  /*2c60*/  LDCU UR7, c[0x0][0x38c] ;  /* 0x00007180ff0777ac */ /* 0x000f220008000800 */
[----:B------:R-:W-:Y:S01]  /*2c70*/  IMAD.MOV.U32 R11, RZ, RZ, 0x1 ;  /* 0x00000001ff0b7424 */ /* 0x000fe200078e00ff */
[----:B------:R-:W-:Y:S01]  /*2c80*/  CS2R R8, SRZ ;  /* 0x0000000000087805 */ /* 0x000fe2000001ff00 */
[----:B------:R-:W-:Y:S01]  /*2c90*/  IMAD.MOV.U32 R10, RZ, RZ, RZ ;  /* 0x000000ffff0a7224 */ /* 0x000fe200078e00ff */
[----:B------:R-:W3:Y:S01]  /*2ca0*/  LDCU UR6, c[0x0][0x38c] ;  /* 0x00007180ff0677ac */ /* 0x000ee20008000800 */
[----:B------:R-:W-:Y:S01]  /*2cb0*/  UMOV UR14, URZ ;  /* 0x000000ff000e7c82 */ /* 0x000fe20008000000 */
[----:B------:R-:W-:Y:S01]  /*2cc0*/  UMOV UR13, URZ ;  /* 0x000000ff000d7c82 */ /* 0x000fe20008000000 */
[----:B--2---:R-:W-:Y:S01]  /*2cd0*/  ULEA UR5, UR5, UR4, 0x18 ;  /* 0x0000000405057291 */ /* 0x004fe2000f8ec0ff */
[----:B------:R-:W-:Y:S01]  /*2ce0*/  UMOV UR32, 0x0 ;  /* 0x0000000000207882 */ /* 0x000fe20000000000 */
[----:B------:R-:W-:-:S02]  /*2cf0*/  UMOV UR33, 0x4408010 ;  /* 0x0440801000217882 */ /* 0x000fc40000000000 */
[----:B------:R-:W-:Y:S02]  /*2d00*/  UIADD3 UR9, UPT, UPT, UR5, 0x10800, URZ ;  /* 0x0001080005097890 */ /* 0x000fe4000fffe0ff */
[----:B------:R-:W-:Y:S02]  /*2d10*/  UIADD3 UR15, UPT, UPT, UR5, 0x8800, URZ ;  /* 0x00008800050f7890 */ /* 0x000fe4000fffe0ff */
[----:B----4-:R-:W-:Y:S01]  /*2d20*/  UIADD3 UR7, UPT, UPT, UR7, 0x7f, URZ ;  /* 0x0000007f07077890 */ /* 0x010fe2000fffe0ff */
[----:B-1----:R-:W1:Y:S01]  /*2d30*/  LDS R0, [UR5+0x120] ;  /* 0x00012005ff007984 */ /* 0x002e620008000800 */
[----:B------:R-:W-:Y:S02]  /*2d40*/  USHF.R.U32.HI UR9, URZ, 0x4, UR9 ;  /* 0x00000004ff097899 */ /* 0x000fe40008011609 */
[----:B------:R-:W-:Y:S02]  /*2d50*/  USHF.R.S32.HI UR4, URZ, 0x1f, UR7 ;  /* 0x0000001fff047899 */ /* 0x000fe40008011407 */
[----:B------:R-:W-:-:S02]  /*2d60*/  USHF.R.U32.HI UR15, URZ, 0x4, UR15 ;  /* 0x00000004ff0f7899 */ /* 0x000fc4000801160f */
[----:B------:R-:W-:Y:S02]  /*2d70*/  ULEA.HI UR4, UR4, UR7, URZ, 0x7 ;  /* 0x0000000704047291 */ /* 0x000fe4000f8f38ff */
[----:B------:R-:W-:Y:S02]  /*2d80*/  ULOP3.LUT UR9, UR9, 0x3fff, URZ, 0xc0, !UPT ;  /* 0x00003fff09097892 */ /* 0x000fe4000f8ec0ff */
[----:B------:R-:W-:Y:S01]  /*2d90*/  USHF.R.S32.HI UR4, URZ, 0x7, UR4 ;  /* 0x00000007ff047899 */ /* 0x000fe20008011404 */
[----:B------:R-:W-:Y:S01]  /*2da0*/  UMOV UR30, 0x0 ;  /* 0x00000000001e7882 */ /* 0x000fe20000000000 */
[----:B------:R-:W-:Y:S02]  /*2db0*/  UMOV UR31, 0x4408010 ;  /* 0x04408010001f7882 */ /* 0x000fe40000000000 */
[----:B------:R-:W-:Y:S01]  /*2dc0*/  UISETP.LT.AND UP0, UPT, UR4, 0x1, UPT ;  /* 0x000000010400788c */ /* 0x000fe2000bf01270 */
[----:B------:R-:W-:Y:S01]  /*2dd0*/  UMOV UR28, 0x0 ;  /* 0x00000000001c7882 */ /* 0x000fe20000000000 */
[----:B------:R-:W-:-:S02]  /*2de0*/  UMOV UR29, 0x4408010 ;  /* 0x04408010001d7882 */ /* 0x000fc40000000000 */
[----:B------:R-:W-:Y:S01]  /*2df0*/  USEL UR8, UR4, 0x1, !UP0 ;  /* 0x0000000104087887 */ /* 0x000fe2000c000000 */
[----:B------:R-:W-:Y:S01]  /*2e00*/  UMOV UR26, 0x0 ;  /* 0x00000000001a7882 */ /* 0x000fe20000000000 */
[----:B------:R-:W-:Y:S01]  /*2e10*/  UMOV UR27, 0x4408010 ;  /* 0x04408010001b7882 */ /* 0x000fe20000000000 */
[----:B------:R-:W-:Y:S01]  /*2e20*/  UMOV UR24, 0x0 ;  /* 0x0000000000187882 */ /* 0x000fe20000000000 */
[----:B------:R-:W-:Y:S01]  /*2e30*/  UMOV UR25, 0x4408010 ;  /* 0x0440801000197882 */ /* 0x000fe20000000000 */
[----:B------:R-:W-:Y:S01]  /*2e40*/  UMOV UR22, 0x0 ;  /* 0x0000000000167882 */ /* 0x000fe20000000000 */
[----:B------:R-:W-:Y:S01]  /*2e50*/  UMOV UR23, 0x4408010 ;  /* 0x0440801000177882 */ /* 0x000fe20000000000 */
[----:B------:R-:W-:Y:S02]  /*2e60*/  ULOP3.LUT UR15, UR15, 0x3fff, URZ, 0xc0, !UPT ;  /* 0x00003fff0f0f7892 */ /* 0x000fe4000f8ec0ff */
[----:B------:R-:W-:Y:S02]  /*2e70*/  ULOP3.LUT UR9, UR9, 0x10000, URZ, 0xfc, !UPT ;  /* 0x0001000009097892 */ /* 0x000fe4000f8efcff */
[----:B------:R-:W-:-:S02]  /*2e80*/  UIADD3 UR8, UPT, UPT, -UR8, URZ, URZ ;  /* 0x000000ff08087290 */ /* 0x000fc4000fffe1ff */
[----:B---3--:R-:W-:Y:S01]  /*2e90*/  UISETP.GE.AND UP3, UPT, UR6, 0x1, UPT ;  /* 0x000000010600788c */ /* 0x008fe2000bf66270 */
[----:B------:R-:W-:Y:S01]  /*2ea0*/  UMOV UR20, 0x0 ;  /* 0x0000000000147882 */ /* 0x000fe20000000000 */
[----:B------:R-:W-:Y:S01]  /*2eb0*/  UMOV UR21, 0x4408010 ;  /* 0x0440801000157882 */ /* 0x000fe20000000000 */
[----:B------:R-:W-:Y:S01]  /*2ec0*/  UMOV UR18, 0x0 ;  /* 0x0000000000127882 */ /* 0x000fe20000000000 */
[----:B------:R-:W-:Y:S01]  /*2ed0*/  UMOV UR19, 0x4408010 ;  /* 0x0440801000137882 */ /* 0x000fe20000000000 */
[----:B-1----:R-:W-:-:S15]  /*2ee0*/  R2UR UR16, R0 ;  /* 0x00000000001072ca */ /* 0x002fde00000e0000 */
.L_x_57:
[----:B------:R-:W-:Y:S02]  /*2ef0*/  LEA R0, R10, UR5, 0x3 ;  /* 0x000000050a007c11 */ /* 0x000fe4000f8e18ff */
[----:B------:R-:W-:Y:S02]  /*2f00*/  SHF.L.U32 R2, R9, 0x1f, RZ ;  /* 0x0000001f09027819 */ /* 0x000fe400000006ff */
[----:B------:R-:W-:Y:S01]  /*2f10*/  PLOP3.LUT P0, PT, PT, PT, UP3, 0x80, 0x8 ;  /* 0x000000000008781c */ /* 0x000fe20003f0f038 */
[----:B------:R-:W-:Y:S01]  /*2f20*/  VIADD R3, R0, 0x80 ;  /* 0x0000008000037836 */ /* 0x000fe20000000000 */
[----:B-1----:R-:W1:Y:S02]  /*2f30*/  SYNCS.PHASECHK.TRANS64.TRYWAIT P1, [R0+URZ+0x70], R2 ;  /* 0x00007002000075a7 */ /* 0x002e6400080211ff */
[----:B-1-3--:R-:W-:Y:S09]  /*2f40*/  @!P1 BRA `(.L_x_51) ;  /* 0x0000006000d09947 */ /* 0x00aff20003800000 */
.L_x_140:
[----:B------:R-:W-:Y:S01]  /*2f50*/  LEA R4, R10, UR5, 0x4 ;  /* 0x000000050a047c11 */ /* 0x000fe2000f8e20ff */
[----:B------:R-:W-:Y:S01]  /*2f60*/  @UP3 ULEA UR7, UR13, UR5, 0x3 ;  /* 0x000000050d073291 */ /* 0x000fe2000f8e18ff */
[----:B------:R-:W-:Y:S01]  /*2f70*/  PLOP3.LUT P2, PT, PT, PT, PT, 0x80, 0x8 ;  /* 0x000000000008781c */ /* 0x000fe20003f4f070 */
[----:B------:R-:W-:Y:S01]  /*2f80*/  ULEA UR6, UR14, UR5, 0x3 ;  /* 0x000000050e067291 */ /* 0x000fe2000f8e18ff */
[----:B------:R-:W-:Y:S01]  /*2f90*/  PRMT R3, RZ, 0x654, R3 ;  /* 0x00000654ff037816 */ /* 0x000fe20000000003 */
[----:B------:R-:W-:Y:S01]  /*2fa0*/  ULEA.HI UR10, UR14, UR14, URZ, 0x1 ;  /* 0x0000000e0e0a7291 */ /* 0x000fe2000f8f08ff */
[----:B------:R-:W2:Y:S01]  /*2fb0*/  LDS.128 R4, [R4+0x100] ;  /* 0x0001000004047984 */ /* 0x000ea20000000c00 */
[----:B-1----:R-:W-:Y:S02]  /*2fc0*/  @P0 SHF.L.U32 R2, R8, 0x1f, RZ ;  /* 0x0000001f08020819 */ /* 0x002fe400000006ff */
[----:B------:R-:W-:Y:S01]  /*2fd0*/  SHF.L.U32 R0, R11, 0x1f, RZ ;  /* 0x0000001f0b007819 */ /* 0x000fe200000006ff */
[----:B------:R-:W-:Y:S01]  /*2fe0*/  @!PT LDS RZ, [RZ] ;  /* 0x00000000fffff984 */ /* 0x000fe20000000800 */
[----:B------:R-:W-:Y:S01]  /*2ff0*/  @!PT LDS RZ, [RZ] ;  /* 0x00000000fffff984 */ /* 0x000fe20000000800 */
[----:B------:R-:W-:Y:S01]  /*3000*/  @!PT LDS RZ, [RZ] ;  /* 0x00000000fffff984 */ /* 0x000fe20000000800 */
[----:B------:R-:W-:Y:S01]  /*3010*/  @!PT LDS RZ, [RZ] ;  /* 0x00000000fffff984 */ /* 0x000fe20000000800 */
[----:B------:R1:W-:Y:S06]  /*3020*/  MEMBAR.ALL.CTA ;  /* 0x0000000000007992 */ /* 0x0003ec0000008000 */
[----:B-1----:R-:W1:Y:S02]  /*3030*/  FENCE.VIEW.ASYNC.S ;  /* 0x00000000000073c6 */ /* 0x002e640000000000 */
[----:B-1----:R1:W-:Y:S01]  /*3040*/  SYNCS.ARRIVE.TRANS64.RED.A1T0 RZ, [R3+URZ], RZ ;  /* 0x000000ff03ff79a7 */ /* 0x0023e200081004ff */
[----:B------:R1:W3:Y:S01]  /*3050*/  @P0 SYNCS.PHASECHK.TRANS64.TRYWAIT P2, [UR7], R2 ;  /* 0x00000002ff0005a7 */ /* 0x0002e20008041107 */
[----:B------:R-:W-:-:S02]  /*3060*/  USHF.L.U32 UR7, UR10, 0x7, URZ ;  /* 0x000000070a077899 */ /* 0x000fc400080006ff */
[----:B------:R-:W-:Y:S01]  /*3070*/  ULOP3.LUT UR10, UR10, 0xffe, URZ, 0xc0, !UPT ;  /* 0x00000ffe0a0a7892 */ /* 0x000fe2000f8ec0ff */
[----:B--2---:R-:W-:Y:S01]  /*3080*/  LOP3.LUT P1, RZ, R6, 0x1, RZ, 0xc0, !PT ;  /* 0x0000000106ff7812 */ /* 0x004fe2000782c0ff */
[----:B------:R-:W-:Y:S02]  /*3090*/  ULOP3.LUT UR7, UR7, 0xffffff00, URZ, 0xc0, !UPT ;  /* 0xffffff0007077892 */ /* 0x000fe4000f8ec0ff */
[----:B------:R-:W-:Y:S02]  /*30a0*/  UIADD3 UR10, UPT, UPT, -UR10, UR14, URZ ;  /* 0x0000000e0a0a7290 */ /* 0x000fe4000fffe1ff */
[----:B------:R-:W-:-:S04]  /*30b0*/  UIADD3 UR7, UPT, UPT, UR16, UR7, URZ ;  /* 0x0000000710077290 */ /* 0x000fc8000fffe0ff */
[----:B------:R-:W-:Y:S01]  /*30c0*/  ULEA UR7, UR10, UR7, 0x14 ;  /* 0x000000070a077291 */ /* 0x000fe2000f8ea0ff */
[----:B------:R-:W2:Y:S02]  /*30d0*/  SYNCS.PHASECHK.TRANS64.TRYWAIT P0, [UR6+0xb0], R0 ;  /* 0x0000b000ff0075a7 */ /* 0x000ea40008001106 */
[----:B-123--:R-:W-:Y:S09]  /*30e0*/  @!P0 BRA `(.L_x_52) ;  /* 0x00000060007c8947 */ /* 0x00eff20003800000 */
.L_x_142:
[----:B------:R-:W-:Y:S01]  /*30f0*/  IADD3 R10, PT, PT, R10, 0x1, RZ ;  /* 0x000000010a0a7810 */ /* 0x000fe20007ffe0ff */
[----:B------:R-:W-:Y:S06]  /*3100*/  BRA.U !UP3, `(.L_x_53) ;  /* 0x000000050b107547 */ /* 0x000fec000b800000 */
[----:B------:R-:W-:Y:S01]  /*3110*/  UPLOP3.LUT UP4, UPT, UPT, UPT, UPT, 0x40, 0x4 ;  /* 0x000000000004789c */ /* 0x000fe20003f8e870 */
[----:B------:R-:W-:Y:S01]  /*3120*/  UMOV UR12, UR8 ;  /* 0x00000008000c7c82 */ /* 0x000fe20008000000 */
[----:B------:R-:W-:Y:S01]  /*3130*/  UMOV UR11, UR4 ;  /* 0x00000004000b7c82 */ /* 0x000fe20008000000 */
[----:B------:R-:W-:-:S08]  /*3140*/  UMOV UR17, UR13 ;  /* 0x0000000d00117c82 */ /* 0x000fd00008000000 */
.L_x_56:
[----:B------:R-:W-:Y:S02]  /*3150*/  UIADD3 UR12, UPT, UPT, UR12, 0x1, URZ ;  /* 0x000000010c0c7890 */ /* 0x000fe4000fffe0ff */
[----:B--2---:R-:W-:Y:S02]  /*3160*/  ULEA UR10, UR17, UR5, 0x3 ;  /* 0x00000005110a7291 */ /* 0x004fe4000f8e18ff */
[----:B------:R-:W-:Y:S01]  /*3170*/  UISETP.NE.AND UP0, UPT, UR12, URZ, UPT ;  /* 0x000000ff0c00728c */ /* 0x000fe2000bf05270 */
[----:B---3--:R-:W-:Y:S10]  /*3180*/  @P2 BRA `(.L_x_54) ;  /* 0x00000000000c2947 */ /* 0x008ff40003800000 */
[----:B-1----:R-:W-:Y:S04]  /*3190*/  SHF.L.U32 R2, R8, 0x1f, RZ ;  /* 0x0000001f08027819 */ /* 0x002fe800000006ff */
[----:B------:R-:W1:Y:S02]  /*31a0*/  SYNCS.PHASECHK.TRANS64.TRYWAIT P0, [UR10], R2 ;  /* 0x00000002ff0075a7 */ /* 0x000e64000800110a */
[----:B-1----:R-:W-:Y:S05]  /*31b0*/  @!P0 BRA `(.L_x_55) ;  /* 0x0000006000608947 */ /* 0x002fea0003800000 */
.L_x_54:
[----:B------:R-:W-:Y:S01]  /*31c0*/  UISETP.NE.AND UP1, UPT, UR11, 0x1, UPT ;  /* 0x000000010b00788c */ /* 0x000fe2000bf25270 */
[----:B------:R-:W-:Y:S01]  /*31d0*/  PLOP3.LUT P2, PT, PT, PT, PT, 0x80, 0x8 ;  /* 0x000000000008781c */ /* 0x000fe20003f4f070 */
[----:B------:R-:W-:Y:S02]  /*31e0*/  UIADD3 UR13, UPT, UPT, UR17, 0x1, URZ ;  /* 0x00000001110d7890 */ /* 0x000fe4000fffe0ff */
[----:B------:R-:W-:Y:S02]  /*31f0*/  ULEA UR64, UR17, UR15, 0xa ;  /* 0x0000000f11407291 */ /* 0x000fe4000f8e50ff */
[----:B------:R-:W-:Y:S01]  /*3200*/  UISETP.NE.AND UP2, UPT, UR13, 0x2, UPT ;  /* 0x000000020d00788c */ /* 0x000fe2000bf45270 */
[----:B------:R-:W-:Y:S01]  /*3210*/  PLOP3.LUT P0, PT, PT, PT, UP1, 0x80, 0x8 ;  /* 0x000000000008781c */ /* 0x000fe20003f0f018 */
[----:B------:R-:W-:Y:S02]  /*3220*/  ULEA UR62, UR17, UR9, 0xc ;  /* 0x00000009113e7291 */ /* 0x000fe4000f8e60ff */
[----:B------:R-:W-:Y:S02]  /*3230*/  USEL UR35, URZ, 0x1, UP2 ;  /* 0x00000001ff237887 */ /* 0x000fe40009000000 */
[----:B------:R-:W-:Y:S02]  /*3240*/  USEL UR13, UR13, URZ, UP2 ;  /* 0x000000ff0d0d7287 */ /* 0x000fe40009000000 */
[----:B------:R-:W-:Y:S02]  /*3250*/  UIADD3 UR60, UPT, UPT, UR64, 0x80, URZ ;  /* 0x00000080403c7890 */ /* 0x000fe4000fffe0ff */
[----:B------:R-:W-:Y:S01]  /*3260*/  @UP1 ULEA UR34, UR13, UR5, 0x3 ;  /* 0x000000050d221291 */ /* 0x000fe2000f8e18ff */
[----:B------:R-:W-:Y:S01]  /*3270*/  LOP3.LUT R8, R8, UR35, RZ, 0x3c, !PT ;  /* 0x0000002308087c12 */ /* 0x000fe2000f8e3cff */
[----:B------:R-:W-:Y:S02]  /*3280*/  UIADD3 UR58, UPT, UPT, UR62, 0x2, URZ ;  /* 0x000000023e3a7890 */ /* 0x000fe4000fffe0ff */
[----:B------:R-:W-:Y:S01]  /*3290*/  UIADD3 UR56, UPT, UPT, UR64, 0x100, URZ ;  /* 0x0000010040387890 */ /* 0x000fe2000fffe0ff */
[----:B-1----:R-:W-:Y:S01]  /*32a0*/  @P0 SHF.L.U32 R0, R8, 0x1f, RZ ;  /* 0x0000001f08000819 */ /* 0x002fe200000006ff */
[----:B------:R-:W-:Y:S02]  /*32b0*/  UIADD3 UR54, UPT, UPT, UR62, 0x4, URZ ;  /* 0x000000043e367890 */ /* 0x000fe4000fffe0ff */
[----:B------:R-:W-:Y:S01]  /*32c0*/  UIADD3 UR52, UPT, UPT, UR64, 0x180, URZ ;  /* 0x0000018040347890 */ /* 0x000fe2000fffe0ff */
[----:B------:R2:W3:Y:S01]  /*32d0*/  @P0 SYNCS.PHASECHK.TRANS64.TRYWAIT P2, [UR34], R0 ;  /* 0x00000000ff0005a7 */ /* 0x0004e20008041122 */
[----:B------:R-:W-:Y:S02]  /*32e0*/  UIADD3 UR50, UPT, UPT, UR62, 0x6, URZ ;  /* 0x000000063e327890 */ /* 0x000fe4000fffe0ff */
        /* <DEDUP_REMOVED lines=9> */
[----:B------:R-:W-:Y:S01]  /*3380*/  UIADD3 UR11, UPT, UPT, UR11, -0x1, URZ ;  /* 0xffffffff0b0b7890 */ /* 0x000fe2000fffe0ff */
[----:B------:R-:W-:Y:S01]  /*3390*/  UMOV UR65, 0x40004040 ;  /* 0x4000404000417882 */ /* 0x000fe20000000000 */
[----:B------:R-:W-:Y:S01]  /*33a0*/  UMOV UR63, 0x40004040 ;  /* 0x40004040003f7882 */ /* 0x000fe20000000000 */
[----:B------:R-:W-:Y:S01]  /*33b0*/  UMOV UR61, 0x40004040 ;  /* 0x40004040003d7882 */ /* 0x000fe20000000000 */
[----:B------:R2:W-:Y:S01]  /*33c0*/  UTCHMMA gdesc[UR64], gdesc[UR62], tmem[UR7], tmem[UR32], idesc[UR33], UP4 ;  /* 0x00ff203e400075ea */ /* 0x0005e2000a000007 */
[----:B------:R-:W-:Y:S01]  /*33d0*/  UPLOP3.LUT UP4, UPT, UPT, UPT, UPT, 0x80, 0x8 ;  /* 0x000000000008789c */ /* 0x000fe20003f8f070 */
[----:B------:R-:W-:Y:S01]  /*33e0*/  UMOV UR59, 0x40004040 ;  /* 0x40004040003b7882 */ /* 0x000fe20000000000 */
[----:B------:R-:W-:Y:S01]  /*33f0*/  UMOV UR57, 0x40004040 ;  /* 0x4000404000397882 */ /* 0x000fe20000000000 */
[----:B------:R2:W-:Y:S01]  /*3400*/  UTCHMMA gdesc[UR60], gdesc[UR58], tmem[UR7], tmem[UR30], idesc[UR31], UPT ;  /* 0x00ff1e3a3c0075ea */ /* 0x0005e2000b800007 */
        /* <DEDUP_REMOVED lines=14> */
[----:B------:R-:W-:Y:S01]  /*34f0*/  UMOV UR35, 0x40004040 ;  /* 0x4000404000237882 */ /* 0x000fe20000000000 */
[----:B------:R2:W-:Y:S01]  /*3500*/  UTCHMMA gdesc[UR40], gdesc[UR38], tmem[UR7], tmem[UR20], idesc[UR21], UPT ;  /* 0x00ff1426280075ea */ /* 0x0005e2000b800007 */
[----:B------:R2:W-:Y:S01]  /*3510*/  UTCHMMA gdesc[UR36], gdesc[UR34], tmem[UR7], tmem[UR18], idesc[UR19], UPT ;  /* 0x00ff1222240075ea */ /* 0x0005e2000b800007 */
[----:B------:R2:W-:Y:S01]  /*3520*/  UTCBAR [UR10], URZ ;  /* 0x000000ff0a0073e9 */ /* 0x0005e200080000ff */
[----:B------:R-:W-:Y:S01]  /*3530*/  UMOV UR17, UR13 ;  /* 0x0000000d00117c82 */ /* 0x000fe20008000000 */
[----:B------:R-:W-:Y:S05]  /*3540*/  BRA.U UP0, `(.L_x_56) ;  /* 0xfffffffd00007547 */ /* 0x000fea000b83ffff */
.L_x_53:
[----:B------:R-:W-:Y:S01]  /*3550*/  UIADD3 UR14, UPT, UPT, UR14, 0x1, URZ ;  /* 0x000000010e0e7890 */ /* 0x000fe2000fffe0ff */
[C---:B------:R-:W-:Y:S01]  /*3560*/  ISETP.NE.AND P0, PT, R10.reuse, 0x2, PT ;  /* 0x000000020a00780c */ /* 0x040fe20003f05270 */
[----:B--2---:R-:W-:Y:S02]  /*3570*/  UIADD3 UR7, UPT, UPT, UR6, 0x90, URZ ;  /* 0x0000009006077890 */ /* 0x004fe4000fffe0ff */
[----:B------:R-:W-:Y:S01]  /*3580*/  UISETP.NE.AND UP0, UPT, UR14, 0x4, UPT ;  /* 0x000000040e00788c */ /* 0x000fe2000bf05270 */
[----:B-1----:R-:W-:Y:S02]  /*3590*/  SEL R0, RZ, 0x1, P0 ;  /* 0x00000001ff007807 */ /* 0x002fe40000000000 */
[----:B------:R-:W-:Y:S01]  /*35a0*/  SEL R10, R10, RZ, P0 ;  /* 0x000000ff0a0a7207 */ /* 0x000fe20000000000 */
[----:B------:R-:W-:Y:S01]  /*35b0*/  USEL UR6, URZ, 0x1, UP0 ;  /* 0x00000001ff067887 */ /* 0x000fe20008000000 */
[----:B------:R-:W-:Y:S01]  /*35c0*/  LOP3.LUT R9, R9, R0, RZ, 0x3c, !PT ;  /* 0x0000000009097212 */ /* 0x000fe200078e3cff */
[----:B------:R-:W-:Y:S01]  /*35d0*/  USEL UR14, UR14, URZ, UP0 ;  /* 0x000000ff0e0e7287 */ /* 0x000fe20008000000 */
[----:B------:R1:W-:Y:S03]  /*35e0*/  UTCBAR [UR7], URZ ;  /* 0x000000ff070073e9 */ /* 0x0003e600080000ff */
[----:B------:R-:W-:Y:S01]  /*35f0*/  LOP3.LUT R11, R11, UR6, RZ, 0x3c, !PT ;  /* 0x000000060b0b7c12 */ /* 0x000fe2000f8e3cff */
[----:B------:R-:W-:Y:S07]  /*3600*/  @P1 BRA `(.L_x_57) ;  /* 0xfffffff800381947 */ /* 0x000fee000383ffff */
[----:B------:R-:W2:Y:S01]  /*3610*/  S2UR UR4, SR_CgaCtaId ;  /* 0x00000000000479c3 */ /* 0x000ea20000008800 */
[----:B------:R-:W-:Y:S01]  /*3620*/  ELECT P0, URZ, PT ;  /* 0x0000000000ff782f */ /* 0x000fe20003800000 */
[----:B------:R-:W-:Y:S01]  /*3630*/  IMAD.MOV.U32 R0, RZ, RZ, 0x1 ;  /* 0x00000001ff007424 */ /* 0x000fe200078e00ff */
[----:B------:R-:W-:Y:S01]  /*3640*/  UIADD3 UR5, UPT, UPT, UR5, 0xb0, URZ ;  /* 0x000000b005057890 */ /* 0x000fe2000fffe0ff */
[----:B------:R-:W-:Y:S01]  /*3650*/  SHF.L.U32 R2, R11, 0x1f, RZ ;  /* 0x0000001f0b027819 */ /* 0x000fe200000006ff */
[----:B------:R-:W-:-:S03]  /*3660*/  UMOV UR6, 0x40 ;  /* 0x0000004000067882 */ /* 0x000fc60000000000 */
[----:B------:R-:W-:Y:S01]  /*3670*/  UVIRTCOUNT.DEALLOC.SMPOOL 0x80 ;  /* 0x000000800000784c */ /* 0x000fe20000000000 */
[----:B--2---:R-:W-:Y:S02]  /*3680*/  ULEA UR4, UR4, UR6, 0x18 ;  /* 0x0000000604047291 */ /* 0x004fe4000f8ec0ff */
[----:B------:R-:W-:-:S07]  /*3690*/  ULEA UR6, UR14, UR5, 0x3 ;  /* 0x000000050e067291 */ /* 0x000fce000f8e18ff */
[----:B------:R2:W-:Y:S02]  /*36a0*/  @P0 STS.U8 [UR4+0x1c], R0 ;  /* 0x00001c00ff000988 */ /* 0x0005e40008000004 */
[----:B------:R-:W4:Y:S02]  /*36b0*/  SYNCS.PHASECHK.TRANS64.TRYWAIT P0, [UR6], R2 ;  /* 0x00000002ff0075a7 */ /* 0x000f240008001106 */
[----:B--2-4-:R-:W-:Y:S05]  /*36c0*/  @!P0 BRA `(.L_x_58) ;  /* 0x0000005c00348947 */ /* 0x014fea0003800000 */
.L_x_145:
[----:B-1----:R-:W-:-:S04]  /*36d0*/  UIADD3 UR7, UPT, UPT, UR14, 0x1, URZ ;  /* 0x000000010e077890 */ /* 0x002fc8000fffe0ff */
[----:B------:R-:W-:-:S04]  /*36e0*/  UISETP.NE.AND UP0, UPT, UR7, 0x4, UPT ;  /* 0x000000040700788c */ /* 0x000fc8000bf05270 */
[----:B------:R-:W-:Y:S02]  /*36f0*/  USEL UR8, URZ, 0x1, UP0 ;  /* 0x00000001ff087887 */ /* 0x000fe40008000000 */
[----:B------:R-:W-:-:S04]  /*3700*/  USEL UR7, UR7, URZ, UP0 ;  /* 0x000000ff07077287 */ /* 0x000fc80008000000 */
[----:B------:R-:W-:Y:S01]  /*3710*/  ULEA UR6, UR7, UR5, 0x3 ;  /* 0x0000000507067291 */ /* 0x000fe2000f8e18ff */
[----:B--2---:R-:W-:-:S04]  /*3720*/  LOP3.LUT R2, R11, UR8, RZ, 0x3c, !PT ;  /* 0x000000080b027c12 */ /* 0x004fc8000f8e3cff */
[----:B------:R-:W-:-:S04]  /*3730*/  SHF.L.U32 R3, R2, 0x1f, RZ ;  /* 0x0000001f02037819 */ /* 0x000fc800000006ff */
[----:B------:R-:W1:Y:S02]  /*3740*/  SYNCS.PHASECHK.TRANS64.TRYWAIT P0, [UR6], R3 ;  /* 0x00000003ff0075a7 */ /* 0x000e640008001106 */
[----:B-1----:R-:W-:Y:S05]  /*3750*/  @!P0 BRA `(.L_x_59) ;  /* 0x0000005c00288947 */ /* 0x002fea0003800000 */
.L_x_147:
[----:B------:R-:W-:-:S04]  /*3760*/  UIADD3 UR7, UPT, UPT, UR7, 0x1, URZ ;  /* 0x0000000107077890 */ /* 0x000fc8000fffe0ff */
[----:B------:R-:W-:-:S04]  /*3770*/  UISETP.NE.AND UP0, UPT, UR7, 0x4, UPT ;  /* 0x000000040700788c */ /* 0x000fc8000bf05270 */
[----:B------:R-:W-:Y:S02]  /*3780*/  USEL UR8, URZ, 0x1, UP0 ;  /* 0x00000001ff087887 */ /* 0x000fe40008000000 */
[----:B------:R-:W-:-:S04]  /*3790*/  USEL UR7, UR7, URZ, UP0 ;  /* 0x000000ff07077287 */ /* 0x000fc80008000000 */
[----:B------:R-:W-:Y:S01]  /*37a0*/  ULEA UR6, UR7, UR5, 0x3 ;  /* 0x0000000507067291 */ /* 0x000fe2000f8e18ff */
[----:B------:R-:W-:-:S04]  /*37b0*/  LOP3.LUT R2, R2, UR8, RZ, 0x3c, !PT ;  /* 0x0000000802027c12 */ /* 0x000fc8000f8e3cff */
[----:B-1----:R-:W-:-:S04]  /*37c0*/  SHF.L.U32 R3, R2, 0x1f, RZ ;  /* 0x0000001f02037819 */ /* 0x002fc800000006ff */
[----:B------:R-:W1:Y:S02]  /*37d0*/  SYNCS.PHASECHK.TRANS64.TRYWAIT P0, [UR6], R3 ;  /* 0x00000003ff0075a7 */ /* 0x000e640008001106 */
[----:B-1----:R-:W-:Y:S05]  /*37e0*/  @!P0 BRA `(.L_x_60) ;  /* 0x0000005c001c8947 */ /* 0x002fea0003800000 */
.L_x_149:
[----:B------:R-:W-:-:S04]  /*37f0*/  UIADD3 UR7, UPT, UPT, UR7, 0x1, URZ ;  /* 0x0000000107077890 */ /* 0x000fc8000fffe0ff */
[----:B------:R-:W-:-:S04]  /*3800*/  UISETP.NE.AND UP0, UPT, UR7, 0x4, UPT ;  /* 0x000000040700788c */ /* 0x000fc8000bf05270 */
[----:B------:R-:W-:Y:S02]  /*3810*/  USEL UR6, URZ, 0x1, UP0 ;  /* 0x00000001ff067887 */ /* 0x000fe40008000000 */
[----:B------:R-:W-:-:S04]  /*3820*/  USEL UR7, UR7, URZ, UP0 ;  /* 0x000000ff07077287 */ /* 0x000fc80008000000 */
[----:B------:R-:W-:Y:S01]  /*3830*/  ULEA UR7, UR7, UR5, 0x3 ;  /* 0x0000000507077291 */ /* 0x000fe2000f8e18ff */
[----:B------:R-:W-:-:S04]  /*3840*/  LOP3.LUT R2, R2, UR6, RZ, 0x3c, !PT ;  /* 0x0000000602027c12 */ /* 0x000fc8000f8e3cff */
[----:B------:R-:W-:-:S04]  /*3850*/  SHF.L.U32 R2, R2, 0x1f, RZ ;  /* 0x0000001f02027819 */ /* 0x000fc800000006ff */
[----:B------:R-:W2:Y:S02]  /*3860*/  SYNCS.PHASECHK.TRANS64.TRYWAIT P0, [UR7], R2 ;  /* 0x00000002ff0075a7 */ /* 0x000ea40008001107 */
[----:B--2---:R-:W-:Y:S05]  /*3870*/  @!P0 BRA `(.L_x_61) ;  /* 0x0000005c00108947 */ /* 0x004fea0003800000 */
.L_x_151:
[----:B------:R-:W-:Y:S01]  /*3880*/  NOP ;  /* 0x0000000000007918 */ /* 0x000fe20000000000 */
[----:B-1----:R-:W1:Y:S01]  /*3890*/  LDS R0, [UR4+0x14] ;  /* 0x00001404ff007984 */ /* 0x002e620008000800 */
[----:B------:R-:W-:Y:S01]  /*38a0*/  ULOP3.LUT UR6, UR16, 0xffff, URZ, 0xc0, !UPT ;  /* 0x0000ffff10067892 */ /* 0x000fe2000f8ec0ff */
[----:B------:R-:W-:Y:S01]  /*38b0*/  UMOV UR8, 0xffff ;  /* 0x0000ffff00087882 */ /* 0x000fe20000000000 */
[----:B------:R-:W-:Y:S02]  /*38c0*/  UMOV UR5, 0x1 ;  /* 0x0000000100057882 */ /* 0x000fe40000000000 */
[----:B------:R-:W-:-:S04]  /*38d0*/  USHF.R.U32.HI UR6, URZ, 0x5, UR6 ;  /* 0x00000005ff067899 */ /* 0x000fc80008011606 */
[----:B------:R-:W-:Y:S02]  /*38e0*/  USHF.L.U32 UR8, UR8, UR6, URZ ;  /* 0x0000000608087299 */ /* 0x000fe400080006ff */
[----:B------:R-:W-:-:S04]  /*38f0*/  USHF.L.U32 UR5, UR5, UR6, URZ ;  /* 0x0000000605057299 */ /* 0x000fc800080006ff */
[----:B-1----:R-:W-:-:S04]  /*3900*/  LOP3.LUT R0, R0, UR8, RZ, 0xc0, !PT ;  /* 0x0000000800007c12 */ /* 0x002fc8000f8ec0ff */
[----:B------:R-:W-:-:S13]  /*3910*/  ISETP.NE.AND P0, PT, R0, UR8, PT ;  /* 0x0000000800007c0c */ /* 0x000fda000bf05270 */
[----:B------:R-:W-:Y:S05]  /*3920*/  @P0 BRA `(.L_x_62) ;  /* 0x0000000000580947 */ /* 0x000fea0003800000 */
[----:B------:R-:W1:Y:S02]  /*3930*/  LDS R0, [UR4+0x18] ;  /* 0x00001804ff007984 */ /* 0x000e640008000800 */
[----:B-1----:R-:W-:-:S04]  /*3940*/  LOP3.LUT R0, R0, UR5, RZ, 0xc0, !PT ;  /* 0x0000000500007c12 */ /* 0x002fc8000f8ec0ff */
[----:B------:R-:W-:-:S13]  /*3950*/  ISETP.NE.AND P0, PT, R0, UR5, PT ;  /* 0x0000000500007c0c */ /* 0x000fda000bf05270 */
[----:B------:R-:W-:Y:S05]  /*3960*/  @P0 BRA `(.L_x_63) ;  /* 0x00000000003c0947 */ /* 0x000fea0003800000 */
[----:B------:R-:W1:Y:S01]  /*3970*/  S2R R2, SR_LANEID ;  /* 0x0000000000027919 */ /* 0x000e620000000000 */
[----:B------:R-:W-:Y:S01]  /*3980*/  ULOP3.LUT UR8, URZ, UR8, URZ, 0x33, !UPT ;  /* 0x00000008ff087292 */ /* 0x000fe2000f8e33ff */
[----:B------:R-:W-:Y:S02]  /*3990*/  VOTEU.ANY UR7, UPT, PT ;  /* 0x0000000000077886 */ /* 0x000fe400038e0100 */
[----:B------:R-:W-:-:S03]  /*39a0*/  UFLO.U32 UR7, UR7 ;  /* 0x00000007000772bd */ /* 0x000fc600080e0000 */
[----:B------:R-:W-:-:S04]  /*39b0*/  IMAD.U32 R0, RZ, RZ, UR8 ;  /* 0x00000008ff007e24 */ /* 0x000fc8000f8e00ff */
[----:B------:R2:W4:Y:S02]  /*39c0*/  REDUX UR6, R0 ;  /* 0x00000000000673c4 */ /* 0x0005240000000000 */
[----:B------:R1:W-:Y:S02]  /*39d0*/  UTCATOMSWS.AND URZ, UR8 ;  /* 0x0000000800ff79e3 */ /* 0x0003e40008000000 */
[----:B-1----:R-:W-:Y:S02]  /*39e0*/  ISETP.EQ.U32.AND P0, PT, R2, UR7, PT ;  /* 0x0000000702007c0c */ /* 0x002fe4000bf02070 */
[----:B--2---:R-:W-:Y:S02]  /*39f0*/  LOP3.LUT R0, RZ, UR5, RZ, 0x33, !PT ;  /* 0x00000005ff007c12 */ /* 0x004fe4000f8e33ff */
[----:B----4-:R-:W-:Y:S02]  /*3a00*/  MOV R2, UR6 ;  /* 0x0000000600027c02 */ /* 0x010fe40008000f00 */
[----:B------:R-:W1:Y:S07]  /*3a10*/  REDUX UR5, R0 ;  /* 0x00000000000573c4 */ /* 0x000e6e0000000000 */
[----:B------:R2:W-:Y:S01]  /*3a20*/  @P0 ATOMS.AND RZ, [UR4+0x14], R2 ;  /* 0x00001402ffff098c */ /* 0x0005e2000a800004 */
[----:B-1----:R-:W-:-:S05]  /*3a30*/  IMAD.U32 R0, RZ, RZ, UR5 ;  /* 0x00000005ff007e24 */ /* 0x002fca000f8e00ff */
[----:B------:R2:W-:Y:S01]  /*3a40*/  @P0 ATOMS.AND RZ, [UR4+0x18], R0 ;  /* 0x00001800ffff098c */ /* 0x0005e2000a800004 */
[----:B------:R-:W-:Y:S05]  /*3a50*/  BRA `(.L_x_64) ;  /* 0x0000000000147947 */ /* 0x000fea0003800000 */
.L_x_63:
[----:B------:R-:W-:Y:S02]  /*3a60*/  MOV R2, 0x3a80 ;  /* 0x00003a8000027802 */ /* 0x000fe40000000f00 */
[----:B---3-5:R-:W-:Y:S05]  /*3a70*/  CALL.REL.NOINC `($__internal_0_$__cuda_sm10x_tcgen05_guardrail_trap_col_being_dealloced_not_returned_by_alloc) ;  /* 0x0000005c00f87944 */ /* 0x028fea0003c00000 */
[----:B------:R-:W-:Y:S05]  /*3a80*/  BRA `(.L_x_64) ;  /* 0x0000000000087947 */ /* 0x000fea0003800000 */
.L_x_62:
[----:B------:R-:W-:Y:S02]  /*3a90*/  MOV R2, 0x3ab0 ;  /* 0x00003ab000027802 */ /* 0x000fe40000000f00 */
[----:B---3-5:R-:W-:Y:S05]  /*3aa0*/  CALL.REL.NOINC `($__internal_2_$__cuda_sm10x_tcgen05_guardrail_trap_unallocated_columns_being_dealloced) ;  /* 0x0000006000047944 */ /* 0x028fea0003c00000 */
.L_x_64:
[----:B------:R-:W-:Y:S01]  /*3ab0*/  NOP ;  /* 0x0000000000007918 */ /* 0x000fe20000000000 */
[----:B------:R-:W-:Y:S05]  /*3ac0*/  EXIT ;  /* 0x000000000000794d */ /* 0x000fea0003800000 */
.L_x_46:
[----:B------:R-:W-:-:S09]  /*3ad0*/  UISETP.NE.OR UP2, UPT, UR8, 0x3, !UP2 ;  /* 0x000000030800788c */ /* 0x000fd2000d745670 */
[----:B------:R-:W-:Y:S05]  /*3ae0*/  BRA.U UP2, `(.L_x_65) ;  /* 0x0000001102087547 */ /* 0x000fea000b800000 */
[----:B------:R-:W1:Y:S01]  /*3af0*/  LDC R0, c[0x0][0xb30] ;  /* 0x0002cc00ff007b82 */ /* 0x000e620000000800 */
[----:B------:R-:W2:Y:S01]  /*3b00*/  LDCU.64 UR8, c[0x0][0x888] ;  /* 0x00011100ff0877ac */ /* 0x000ea20008000a00 */
[----:B------:R-:W-:Y:S02]  /*3b10*/  HFMA2 R27, -RZ, RZ, 0, 0 ;  /* 0x00000000ff1b7431 */ /* 0x000fe400000001ff */
[----:B------:R-:W-:Y:S01]  /*3b20*/  IMAD.MOV.U32 R29, RZ, RZ, 0x1 ;  /* 0x00000001ff1d7424 */ /* 0x000fe200078e00ff */
[----:B------:R-:W-:Y:S01]  /*3b30*/  MOV R25, 0x2000 ;  /* 0x0000200000197802 */ /* 0x000fe20000000f00 */
[----:B------:R-:W4:Y:S01]  /*3b40*/  LDCU.64 UR4, c[0x0][0x890] ;  /* 0x00011200ff0477ac */ /* 0x000f220008000a00 */
[----:B------:R-:W-:Y:S01]  /*3b50*/  IMAD.MOV.U32 R28, RZ, RZ, RZ ;  /* 0x000000ffff1c7224 */ /* 0x000fe200078e00ff */
[----:B------:R-:W3:Y:S01]  /*3b60*/  LDC R24, c[0x0][0x370] ;  /* 0x0000dc00ff187b82 */ /* 0x000ee20000000800 */
[----:B------:R-:W-:Y:S01]  /*3b70*/  UMOV UR7, 0x400 ;  /* 0x0000040000077882 */ /* 0x000fe20000000000 */
[----:B------:R-:W-:-:S02]  /*3b80*/  UPLOP3.LUT UP1, UPT, UPT, UPT, UPT, 0x40, 0x4 ;  /* 0x000000000004789c */ /* 0x000fc40003f2e870 */
[----:B------:R-:W-:-:S04]  /*3b90*/  ULEA UR7, UR37, UR7, 0x18 ;  /* 0x0000000725077291 */ /* 0x000fc8000f8ec0ff */
[----:B------:R-:W3:Y:S01]  /*3ba0*/  LDC R3, c[0x0][0xb0c] ;  /* 0x0002c300ff037b82 */ /* 0x000ee20000000800 */
[----:B------:R-:W-:Y:S02]  /*3bb0*/  UIADD3 UR13, UPT, UPT, UR7, 0x38, URZ ;  /* 0x00000038070d7890 */ /* 0x000fe4000fffe0ff */
[----:B--2---:R-:W-:Y:S02]  /*3bc0*/  UISETP.NE.U32.AND UP2, UPT, UR8, URZ, UPT ;  /* 0x000000ff0800728c */ /* 0x004fe4000bf45070 */
[----:B------:R-:W-:Y:S02]  /*3bd0*/  UIADD3 UR33, UPT, UPT, UR7, 0x20, URZ ;  /* 0x0000002007217890 */ /* 0x000fe4000fffe0ff */
[----:B----4-:R-:W-:Y:S01]  /*3be0*/  UISETP.NE.U32.AND UP3, UPT, UR4, URZ, UPT ;  /* 0x000000ff0400728c */ /* 0x010fe2000bf65070 */
[----:B------:R-:W2:Y:S01]  /*3bf0*/  LDC R18, c[0x0][0xb20] ;  /* 0x0002c800ff127b82 */ /* 0x000ea20000000800 */
[----:B-1----:R-:W-:Y:S01]  /*3c00*/  ISETP.NE.AND P1, PT, R0, 0x1, PT ;  /* 0x000000010000780c */ /* 0x002fe20003f25270 */
[----:B------:R-:W-:-:S02]  /*3c10*/  UISETP.NE.AND.EX UP2, UPT, UR9, URZ, UPT, UP2 ;  /* 0x000000ff0900728c */ /* 0x000fc4000bf45320 */
[----:B------:R-:W-:Y:S02]  /*3c20*/  UIADD3 UR25, UPT, UPT, UR7, 0x28, URZ ;  /* 0x0000002807197890 */ /* 0x000fe4000fffe0ff */
[----:B------:R-:W-:Y:S02]  /*3c30*/  UIADD3 UR17, UPT, UPT, UR7, 0x30, URZ ;  /* 0x0000003007117890 */ /* 0x000fe4000fffe0ff */
[----:B------:R-:W1:Y:S01]  /*3c40*/  LDC.64 R30, c[0x0][0x348] ;  /* 0x0000d200ff1e7b82 */ /* 0x000e620000000a00 */
[----:B------:R-:W-:Y:S02]  /*3c50*/  UPRMT UR13, UR37, 0x654, UR13 ;  /* 0x00000654250d7896 */ /* 0x000fe4000800000d */
[----:B------:R-:W-:-:S05]  /*3c60*/  UISETP.NE.AND.EX UP3, UPT, UR5, URZ, UPT, UP3 ;  /* 0x000000ff0500728c */ /* 0x000fca000bf65330 */
[----:B------:R-:W4:Y:S08]  /*3c70*/  LDC.64 R16, c[0x0][0xb10] ;  /* 0x0002c400ff107b82 */ /* 0x000f300000000a00 */
[----:B------:R-:W1:Y:S08]  /*3c80*/  LDC.64 R6, c[0x0][0xb18] ;  /* 0x0002c600ff067b82 */ /* 0x000e700000000a00 */
[----:B------:R-:W1:Y:S08]  /*3c90*/  LDC.64 R4, c[0x0][0xb28] ;  /* 0x0002ca00ff047b82 */ /* 0x000e700000000a00 */
[----:B--23--:R-:W1:Y:S02]  /*3ca0*/  LDC R19, c[0x0][0x374] ;  /* 0x0000dd00ff137b82 */ /* 0x00ce640000000800 */
.L_x_76:
[C---:B------:R-:W-:Y:S02]  /*3cb0*/  LEA R0, R28.reuse, UR7, 0x3 ;  /* 0x000000071c007c11 */ /* 0x040fe4000f8e18ff */
[----:B------:R-:W-:Y:S02]  /*3cc0*/  SHF.L.U32 R2, R27, 0x1f, RZ ;  /* 0x0000001f1b027819 */ /* 0x000fe400000006ff */
[----:B------:R-:W-:Y:S02]  /*3cd0*/  LEA R20, R28, UR7, 0x4 ;  /* 0x000000071c147c11 */ /* 0x000fe4000f8e20ff */
[----:B--2---:R-:W2:Y:S02]  /*3ce0*/  SYNCS.PHASECHK.TRANS64.TRYWAIT P0, [R0+URZ+0x70], R2 ;  /* 0x00007002000075a7 */ /* 0x004ea400080011ff */
[----:B--2---:R-:W-:Y:S05]  /*3cf0*/  @!P0 BRA `(.L_x_66) ;  /* 0x0000005800088947 */ /* 0x004fea0003800000 */
.L_x_152:
[----:B------:R-:W-:Y:S01]  /*3d00*/  ISETP.GE.AND P0, PT, R40, 0x1, PT ;  /* 0x000000012800780c */ /* 0x000fe20003f06270 */
[----:B------:R-:W3:Y:S01]  /*3d10*/  LDS.128 R20, [R20+0x100] ;  /* 0x0001000014147984 */ /* 0x000ee20000000c00 */
[----:B--2---:R-:W-:Y:S01]  /*3d20*/  VIADD R0, R0, 0x80 ;  /* 0x0000008000007836 */ /* 0x004fe20000000000 */
[----:B------:R-:W-:Y:S01]  /*3d30*/  @!PT LDS RZ, [RZ] ;  /* 0x00000000fffff984 */ /* 0x000fe20000000800 */
[----:B------:R-:W-:Y:S01]  /*3d40*/  @!PT LDS RZ, [RZ] ;  /* 0x00000000fffff984 */ /* 0x000fe20000000800 */
[----:B------:R-:W-:Y:S01]  /*3d50*/  @!PT LDS RZ, [RZ] ;  /* 0x00000000fffff984 */ /* 0x000fe20000000800 */
[----:B------:R-:W-:Y:S01]  /*3d60*/  @!PT LDS RZ, [RZ] ;  /* 0x00000000fffff984 */ /* 0x000fe20000000800 */
[----:B------:R2:W-:Y:S06]  /*3d70*/  MEMBAR.ALL.CTA ;  /* 0x0000000000007992 */ /* 0x0005ec0000008000 */
[----:B--2---:R-:W2:Y:S01]  /*3d80*/  FENCE.VIEW.ASYNC.S ;  /* 0x00000000000073c6 */ /* 0x004ea20000000000 */
[----:B------:R-:W-:Y:S04]  /*3d90*/  PRMT R0, RZ, 0x654, R0 ;  /* 0x00000654ff007816 */ /* 0x000fe80000000000 */
[----:B--2---:R2:W-:Y:S01]  /*3da0*/  SYNCS.ARRIVE.TRANS64.RED.A1T0 RZ, [R0+URZ], RZ ;  /* 0x000000ff00ff79a7 */ /* 0x0045e200081004ff */
[----:B---3--:R-:W-:Y:S11]  /*3db0*/  LOP3.LUT P3, RZ, R22, 0x1, RZ, 0xc0, !PT ;  /* 0x0000000116ff7812 */ /* 0x008ff6000786c0ff */
[----:B------:R-:W-:Y:S02]  /*3dc0*/  @!UPT UIADD3 URZ, UPT, UPT, URZ, URZ, URZ ;  /* 0x000000fffffff290 */ /* 0x000fe4000fffe0ff */
[----:B------:R-:W-:Y:S02]  /*3dd0*/  @P3 MOV R11, R20 ;  /* 0x00000014000b3202 */ /* 0x000fe40000000f00 */
[----:B------:R-:W-:Y:S01]  /*3de0*/  @P3 LOP3.LUT R10, R21, 0xffff, RZ, 0xc0, !PT ;  /* 0x0000ffff150a3812 */ /* 0x000fe200078ec0ff */
[----:B--2---:R-:W-:Y:S06]  /*3df0*/  @!P0 BRA `(.L_x_67) ;  /* 0x0000000000a48947 */ /* 0x004fec0003800000 */
[-C--:B-1----:R-:W-:Y:S01]  /*3e00*/  IMAD.HI.U32 R0, R19, R7.reuse, RZ ;  /* 0x0000000713007227 */ /* 0x082fe200078e00ff */
[----:B------:R-:W-:Y:S02]  /*3e10*/  ISETP.NE.AND P0, PT, R6, 0x1, PT ;  /* 0x000000010600780c */ /* 0x000fe40003f05270 */
[----:B------:R-:W-:Y:S01]  /*3e20*/  ISETP.NE.AND P2, PT, R40, 0x1, PT ;  /* 0x000000012800780c */ /* 0x000fe20003f45270 */
[----:B----4-:R-:W-:Y:S01]  /*3e30*/  IMAD.HI.U32 R9, R24, R16, RZ ;  /* 0x0000001018097227 */ /* 0x010fe200078e00ff */
[----:B------:R-:W-:Y:S02]  /*3e40*/  SHF.R.U32.HI R0, RZ, R18, R0 ;  /* 0x00000012ff007219 */ /* 0x000fe40000011600 */
[----:B------:R-:W-:Y:S01]  /*3e50*/  ISETP.NE.AND P4, PT, R3, 0x1, PT ;  /* 0x000000010300780c */ /* 0x000fe20003f85270 */
[----:B------:R-:W-:Y:S01]  /*3e60*/  IMAD.HI.U32 R13, R10, R7, RZ ;  /* 0x000000070a0d7227 */ /* 0x000fe200078e00ff */
[----:B------:R-:W-:Y:S02]  /*3e70*/  SHF.R.U32.HI R9, RZ, R17, R9 ;  /* 0x00000011ff097219 */ /* 0x000fe40000011609 */
[----:B------:R-:W-:Y:S01]  /*3e80*/  SEL R0, R19, R0, !P0 ;  /* 0x0000000013007207 */ /* 0x000fe20004000000 */
[----:B------:R-:W-:Y:S01]  /*3e90*/  IMAD.HI.U32 R12, R11, R16, RZ ;  /* 0x000000100b0c7227 */ /* 0x000fe200078e00ff */
[----:B------:R-:W-:Y:S03]  /*3ea0*/  SEL R9, R24, R9, !P4 ;  /* 0x0000000918097207 */ /* 0x000fe60006000000 */
[-C--:B------:R-:W-:Y:S01]  /*3eb0*/  IMAD.HI.U32 R8, R0, R4.reuse, RZ ;  /* 0x0000000400087227 */ /* 0x080fe200078e00ff */
[----:B------:R-:W-:Y:S03]  /*3ec0*/  SHF.R.U32.HI R12, RZ, R17, R12 ;  /* 0x00000011ff0c7219 */ /* 0x000fe6000001160c */
[----:B------:R-:W-:Y:S01]  /*3ed0*/  IMAD.HI.U32 R2, R9, R4, RZ ;  /* 0x0000000409027227 */ /* 0x000fe200078e00ff */
[-C--:B------:R-:W-:Y:S02]  /*3ee0*/  @P2 SHF.R.U32.HI R0, RZ, R5.reuse, R8 ;  /* 0x00000005ff002219 */ /* 0x080fe40000011608 */
[----:B------:R-:W-:Y:S02]  /*3ef0*/  SHF.R.U32.HI R8, RZ, R18, R13 ;  /* 0x00000012ff087219 */ /* 0x000fe4000001160d */
[----:B------:R-:W-:Y:S01]  /*3f00*/  @P2 SHF.R.U32.HI R9, RZ, R5, R2 ;  /* 0x00000005ff092219 */ /* 0x000fe20000011602 */
[----:B------:R-:W-:Y:S01]  /*3f10*/  IMAD R0, R40, R0, RZ ;  /* 0x0000000028007224 */ /* 0x000fe200078e02ff */
[----:B------:R-:W-:Y:S02]  /*3f20*/  SEL R8, R10, R8, !P0 ;  /* 0x000000080a087207 */ /* 0x000fe40004000000 */
[----:B------:R-:W-:Y:S01]  /*3f30*/  SEL R2, R11, R12, !P4 ;  /* 0x0000000c0b027207 */ /* 0x000fe20006000000 */
[----:B------:R-:W-:Y:S01]  /*3f40*/  IMAD R12, R40, R9, RZ ;  /* 0x00000009280c7224 */ /* 0x000fe200078e02ff */
[C---:B------:R-:W-:Y:S01]  /*3f50*/  ISETP.GE.AND P0, PT, R8.reuse, R0, PT ;  /* 0x000000000800720c */ /* 0x040fe20003f06270 */
[----:B------:R-:W-:Y:S03]  /*3f60*/  IMAD.HI.U32 R0, R8, R4, RZ ;  /* 0x0000000408007227 */ /* 0x000fe600078e00ff */
[----:B------:R-:W-:Y:S02]  /*3f70*/  ISETP.GE.OR P0, PT, R2, R12, P0 ;  /* 0x0000000c0200720c */ /* 0x000fe40000706670 */
[-C--:B------:R-:W-:Y:S04]  /*3f80*/  SHF.R.U32.HI R0, RZ, R5.reuse, R0 ;  /* 0x00000005ff007219 */ /* 0x080fe80000011600 */
[----:B------:R-:W-:Y:S05]  /*3f90*/  SEL R13, R8, R0, !P2 ;  /* 0x00000000080d7207 */ /* 0x000fea0005000000 */
[----:B------:R-:W-:Y:S02]  /*3fa0*/  IMAD.MOV R12, RZ, RZ, -R13 ;  /* 0x000000ffff0c7224 */ /* 0x000fe400078e0a0d */
[----:B------:R-:W-:Y:S04]  /*3fb0*/  @!P0 IMAD.HI.U32 R0, R2, R4, RZ ;  /* 0x0000000402008227 */ /* 0x000fe800078e00ff */
[----:B------:R-:W-:Y:S01]  /*3fc0*/  IMAD R12, R40, R12, R8 ;  /* 0x0000000c280c7224 */ /* 0x000fe200078e0208 */
[----:B------:R-:W-:Y:S04]  /*3fd0*/  @!P0 SHF.R.U32.HI R0, RZ, R5, R0 ;  /* 0x00000005ff008219 */ /* 0x000fe80000011600 */
[----:B------:R-:W-:Y:S04]  /*3fe0*/  @!P0 SEL R0, R2, R0, !P2 ;  /* 0x0000000002008207 */ /* 0x000fe80005000000 */
[----:B------:R-:W-:Y:S01]  /*3ff0*/  @!P0 IADD3 R13, PT, PT, R13, -R0, RZ ;  /* 0x800000000d0d8210 */ /* 0x000fe20007ffe0ff */
[----:B------:R-:W-:Y:S01]  /*4000*/  @!P0 IMAD R0, R9, R12, R0 ;  /* 0x0000000c09008224 */ /* 0x000fe200078e0200 */
[----:B------:R-:W-:Y:S01]  /*4010*/  IADD3 R9, PT, PT, -R8, RZ, RZ ;  /* 0x000000ff08097210 */ /* 0x000fe20007ffe1ff */
[--C-:B------:R-:W-:Y:S02]  /*4020*/  IMAD.MOV R12, RZ, RZ, -R2.reuse ;  /* 0x000000ffff0c7224 */ /* 0x100fe400078e0a02 */
[----:B------:R-:W-:Y:S02]  /*4030*/  @!P0 IMAD R8, R13, R40, R2 ;  /* 0x000000280d088224 */ /* 0x000fe400078e0202 */
[----:B------:R-:W-:Y:S02]  /*4040*/  @!P0 IMAD.MOV.U32 R2, RZ, RZ, R0 ;  /* 0x000000ffff028224 */ /* 0x000fe400078e0000 */
[----:B------:R-:W-:Y:S02]  /*4050*/  IMAD R11, R3, R12, R11 ;  /* 0x0000000c030b7224 */ /* 0x000fe400078e020b */
[----:B------:R-:W-:Y:S02]  /*4060*/  IMAD R10, R6, R9, R10 ;  /* 0x00000009060a7224 */ /* 0x000fe400078e020a */
[----:B------:R-:W-:Y:S02]  /*4070*/  IMAD R11, R2, R3, R11 ;  /* 0x00000003020b7224 */ /* 0x000fe400078e020b */
[----:B------:R-:W-:Y:S02]  /*4080*/  IMAD R10, R8, R6, R10 ;  /* 0x00000006080a7224 */ /* 0x000fe400078e020a */
.L_x_67:
[----:B------:R-:W-:Y:S05]  /*4090*/  BRA.U UP1, `(.L_x_68) ;  /* 0x0000000101107547 */ /* 0x000fea000b800000 */
[----:B------:R-:W-:Y:S04]  /*40a0*/  MOV R2, UR6 ;  /* 0x0000000600027c02 */ /* 0x000fe80008000f00 */
[----:B------:R-:W-:Y:S04]  /*40b0*/  SHF.L.U32 R2, R2, 0x1f, RZ ;  /* 0x0000001f02027819 */ /* 0x000fe800000006ff */
[----:B------:R-:W2:Y:S02]  /*40c0*/  SYNCS.PHASECHK.TRANS64.TRYWAIT P0, [UR7+0x68], R2 ;  /* 0x00006802ff0075a7 */ /* 0x000ea40008001107 */
[----:B--2---:R-:W-:Y:S05]  /*40d0*/  @!P0 BRA `(.L_x_69) ;  /* 0x0000005400248947 */ /* 0x004fea0003800000 */
.L_x_68:
[----:B------:R-:W-:Y:S02]  /*40e0*/  R2UR UR35, R15 ;  /* 0x000000000f2372ca */ /* 0x000fe400000e0000 */
[----:B------:R-:W-:Y:S02]  /*40f0*/  R2UR UR34, R14 ;  /* 0x000000000e2272ca */ /* 0x000fe400000e0000 */
[----:B------:R-:W-:Y:S02]  /*4100*/  ISETP.NE.U32.AND P2, PT, RZ, UR4, PT ;  /* 0x00000004ff007c0c */ /* 0x000fe4000bf45070 */
[----:B------:R-:W-:Y:S02]  /*4110*/  SHF.L.U32 R14, R29, 0x1f, RZ ;  /* 0x0000001f1d0e7819 */ /* 0x000fe400000006ff */
[----:B------:R-:W-:Y:S05]  /*4120*/  ISETP.NE.AND.EX P2, PT, RZ, UR5, PT, P2 ;  /* 0x00000005ff007c0c */ /* 0x000fea000bf45320 */
[----:B------:R-:W-:Y:S02]  /*4130*/  USHF.L.U32 UR35, UR35, 0x6, URZ ;  /* 0x0000000623237899 */ /* 0x000fe400080006ff */
[----:B------:R-:W-:Y:S01]  /*4140*/  USHF.L.U32 UR34, UR34, 0x8, URZ ;  /* 0x0000000822227899 */ /* 0x000fe200080006ff */
[----:B------:R-:W-:Y:S11]  /*4150*/  BRA.U !UP3, `(.L_x_70) ;  /* 0x000000010b347547 */ /* 0x000ff6000b800000 */
[----:B------:R-:W-:Y:S01]  /*4160*/  UPLOP3.LUT UP0, UPT, UPT, UPT, UP2, 0x80, 0x8 ;  /* 0x000000000008789c */ /* 0x000fe20003f0f020 */
[----:B--2---:R-:W-:Y:S02]  /*4170*/  HFMA2 R0, -RZ, RZ, 0, 5.9604644775390625e-08 ;  /* 0x00000001ff007431 */ /* 0x004fe400000001ff */
[----:B------:R-:W-:Y:S03]  /*4180*/  IMAD.MOV.U32 R88, RZ, RZ, 0x1 ;  /* 0x00000001ff587424 */ /* 0x000fe600078e00ff */
[----:B------:R-:W-:Y:S05]  /*4190*/  PLOP3.LUT P0, PT, PT, PT, UP0, 0x80, 0x8 ;  /* 0x000000000008781c */ /* 0x000fea0003f0f008 */
[----:B------:R-:W2:Y:S01]  /*41a0*/  @UP0 LDCU.64 UR10, c[0x0][0x888] ;  /* 0x00011100ff0a07ac */ /* 0x000ea20008000a00 */
[----:B------:R-:W-:Y:S07]  /*41b0*/  @UP0 UIMAD UR8, UR36, UR4, URZ ;  /* 0x00000004240802a4 */ /* 0x000fee000f8e02ff */
[----:B------:R-:W-:Y:S01]  /*41c0*/  @!P0 PRMT R88, R0, 0x7610, R88 ;  /* 0x0000761000588816 */ /* 0x000fe20000000058 */
[----:B--2---:R-:W-:Y:S03]  /*41d0*/  @UP0 UIMAD.WIDE UR10, UR8, 0x4, UR10 ;  /* 0x00000004080a08a5 */ /* 0x004fe6000f8e020a */
[----:B------:R-:W2:Y:S03]  /*41e0*/  @!UP0 LDCU UR8, c[0x0][0x880] ;  /* 0x00011000ff0887ac */ /* 0x000ea60008000800 */
[----:B------:R-:W-:Y:S01]  /*41f0*/  IMAD.U32 R8, RZ, RZ, UR10 ;  /* 0x0000000aff087e24 */ /* 0x000fe2000f8e00ff */
[----:B------:R-:W-:Y:S05]  /*4200*/  MOV R9, UR11 ;  /* 0x0000000b00097c02 */ /* 0x000fea0008000f00 */
[----:B-----5:R3:W5:Y:S02]  /*4210*/  @P0 LDG.E R49, desc[UR46][R8.64] ;  /* 0x0000002e08310981 */ /* 0x020764000c1e1900 */
[----:B--23--:R-:W-:Y:S07]  /*4220*/  @!P0 IMAD.U32 R49, RZ, RZ, UR8 ;  /* 0x00000008ff318e24 */ /* 0x00cfee000f8e00ff */
.L_x_70:
[----:B-----5:R-:W-:Y:S01]  /*4230*/  @!P2 FSETP.EQ.AND P0, PT, R49, RZ, PT ;  /* 0x000000ff3100a20b */ /* 0x020fe20003f02000 */
[----:B------:R-:W-:Y:S01]  /*4240*/  @!UPT UIADD3 URZ, UPT, UPT, URZ, URZ, URZ ;  /* 0x000000fffffff290 */ /* 0x000fe2000fffe0ff */
[----:B------:R-:W-:Y:S11]  /*4250*/  @!P2 BRA `(.L_x_71) ;  /* 0x000000000014a947 */ /* 0x000ff60003800000 */
[----:B------:R-:W-:Y:S02]  /*4260*/  LOP3.LUT P2, RZ, R88, 0xff, RZ, 0xc0, !PT ;  /* 0x000000ff58ff7812 */ /* 0x000fe4000784c0ff */
[----:B------:R-:W-:Y:S04]  /*4270*/  PLOP3.LUT P0, PT, PT, PT, UP0, 0x80, 0x8 ;  /* 0x000000000008781c */ /* 0x000fe80003f0f008 */
[----:B------:R-:W-:Y:S07]  /*4280*/  PLOP3.LUT P0, PT, P0, PT, PT, 0x8, 0x80 ;  /* 0x000000000080781c */ /* 0x000fee000070e170 */
[----:B------:R-:W-:Y:S11]  /*4290*/  @P2 FSETP.EQ.AND P0, PT, R49, RZ, PT ;  /* 0x000000ff3100220b */ /* 0x000ff60003f02000 */
[----:B------:R-:W-:Y:S02]  /*42a0*/  @!UPT UIADD3 URZ, UPT, UPT, URZ, URZ, URZ ;  /* 0x000000fffffff290 */ /* 0x000fe4000fffe0ff */
.L_x_71:
[----:B------:R-:W3:Y:S01]  /*42b0*/  SYNCS.PHASECHK.TRANS64.TRYWAIT P2, [UR7+0x40], R14 ;  /* 0x0000400eff0075a7 */ /* 0x000ee20008041107 */
[----:B------:R-:W-:Y:S04]  /*42c0*/  ELECT P4, URZ, PT ;  /* 0x0000000000ff782f */ /* 0x000fe80003880000 */
[----:B------:R-:W-:Y:S11]  /*42d0*/  PLOP3.LUT P4, PT, P0, P4, PT, 0xf2, 0x2f ;  /* 0x00000000002f781c */ /* 0x000ff60000789e72 */
[----:B------:R-:W-:Y:S02]  /*42e0*/  @!UPT UIADD3 URZ, UPT, UPT, URZ, URZ, URZ ;  /* 0x000000fffffff290 */ /* 0x000fe4000fffe0ff */
[----:B-1----:R-:W-:Y:S05]  /*42f0*/  @!P4 IADD3 R8, P0, PT, R30, 0x580, RZ ;  /* 0x000005801e08c810 */ /* 0x002fea0007f1e0ff */
[----:B--2---:R-:W-:Y:S01]  /*4300*/  @!P4 IMAD.X R2, RZ, RZ, R31, P0 ;  /* 0x000000ffff02c224 */ /* 0x004fe200000e061f */
[----:B---3--:R-:W-:Y:S07]  /*4310*/  @!P2 BRA `(.L_x_72) ;  /* 0x0000005000aca947 */ /* 0x008fee0003800000 */
.L_x_155:
[----:B------:R-:W-:Y:S01]  /*4320*/  @!P4 R2UR UR8, R2 ;  /* 0x000000000208c2ca */ /* 0x000fe200000e0000 */
[----:B------:R-:W-:Y:S01]  /*4330*/  VOTEU.ALL UP1, P4 ;  /* 0x0000000000ff7886 */ /* 0x000fe20002020000 */
[----:B------:R-:W-:Y:S01]  /*4340*/  @!P4 R2UR UR9, R8 ;  /* 0x000000000809c2ca */ /* 0x000fe200000e0000 */
[----:B-1----:R-:W-:Y:S01]  /*4350*/  @!P4 IMAD.MOV.U32 R0, RZ, RZ, 0x2000 ;  /* 0x00002000ff00c424 */ /* 0x002fe200078e00ff */
[----:B------:R-:W-:Y:S01]  /*4360*/  UMOV UR10, 0x0 ;  /* 0x00000000000a7882 */ /* 0x000fe20000000000 */
[----:B------:R-:W-:Y:S01]  /*4370*/  UMOV UR11, 0x10000000 ;  /* 0x10000000000b7882 */ /* 0x000fe20000000000 */
[----:B------:R-:W-:Y:S01]  /*4380*/  @!UP1 UIADD3 UR32, UPT, UPT, UR7, 0x400, URZ ;  /* 0x0000040007209890 */ /* 0x000fe2000fffe0ff */
[----:B------:R-:W-:Y:S06]  /*4390*/  VOTEU.ALL UP1, P4 ;  /* 0x0000000000ff7886 */ /* 0x000fec0002020000 */
[----:B------:R-:W-:Y:S01]  /*43a0*/  IMAD.U32 R9, RZ, RZ, UR8 ;  /* 0x00000008ff097e24 */ /* 0x000fe2000f8e00ff */
[----:B------:R-:W-:Y:S01]  /*43b0*/  UPRMT UR8, UR37, 0x654, UR33 ;  /* 0x0000065425087896 */ /* 0x000fe20008000021 */
[----:B------:R-:W-:Y:S03]  /*43c0*/  IMAD.U32 R8, RZ, RZ, UR9 ;  /* 0x00000009ff087e24 */ /* 0x000fe6000f8e00ff */
[----:B------:R-:W-:Y:S02]  /*43d0*/  @!P4 R2UR UR15, R9 ;  /* 0x00000000090fc2ca */ /* 0x000fe400000e0000 */
[----:B------:R-:W-:Y:S02]  /*43e0*/  @!P4 R2UR UR14, R8 ;  /* 0x00000000080ec2ca */ /* 0x000fe400000e0000 */
[----:B------:R-:W-:Y:S05]  /*43f0*/  @!P4 IADD3 R8, P0, PT, R30, 0x580, RZ ;  /* 0x000005801e08c810 */ /* 0x000fea0007f1e0ff */
[----:B------:R-:W-:Y:S06]  /*4400*/  @!P4 IMAD.X R2, RZ, RZ, R31, P0 ;  /* 0x000000ffff02c224 */ /* 0x000fec00000e061f */
[----:B------:R1:W-:Y:S01]  /*4410*/  @!UP1 UTMALDG.3D [UR32], [UR14], desc[UR10] ;  /* 0x00000a200e0095b4 */ /* 0x0003e20008011000 */
[----:B------:R1:W-:Y:S01]  /*4420*/  @!P4 SYNCS.ARRIVE.TRANS64.RED.A0TR RZ, [UR7+0x20], R0 ;  /* 0x00002000ffffc9a7 */ /* 0x0003e20008300407 */
[----:B------:R-:W-:Y:S01]  /*4430*/  SYNCS.ARRIVE.TRANS64.RED.A1T0 RZ, [UR8], RZ ;  /* 0x000000ffffff79a7 */ /* 0x000fe20008100408 */
[----:B------:R-:W2:Y:S02]  /*4440*/  SYNCS.PHASECHK.TRANS64.TRYWAIT P2, [UR7+0x48], R14 ;  /* 0x0000480eff0075a7 */ /* 0x000ea40008041107 */
[----:B-12---:R-:W-:Y:S05]  /*4450*/  @!P2 BRA `(.L_x_73) ;  /* 0x000000500074a947 */ /* 0x006fea0003800000 */
.L_x_157:
[----:B------:R-:W-:Y:S01]  /*4460*/  @!P4 R2UR UR8, R2 ;  /* 0x000000000208c2ca */ /* 0x000fe200000e0000 */
[----:B------:R-:W-:Y:S01]  /*4470*/  VOTEU.ALL UP1, P4 ;  /* 0x0000000000ff7886 */ /* 0x000fe20002020000 */
[----:B------:R-:W-:Y:S01]  /*4480*/  @!P4 R2UR UR9, R8 ;  /* 0x000000000809c2ca */ /* 0x000fe200000e0000 */
[----:B-1----:R-:W-:Y:S01]  /*4490*/  @!P4 IMAD.MOV.U32 R0, RZ, RZ, 0x2000 ;  /* 0x00002000ff00c424 */ /* 0x002fe200078e00ff */
[----:B------:R-:W-:Y:S01]  /*44a0*/  UMOV UR10, 0x0 ;  /* 0x00000000000a7882 */ /* 0x000fe20000000000 */
[----:B------:R-:W-:Y:S01]  /*44b0*/  UMOV UR11, 0x10000000 ;  /* 0x10000000000b7882 */ /* 0x000fe20000000000 */
[----:B------:R-:W-:Y:S02]  /*44c0*/  @!UP1 UIADD3 UR26, UPT, UPT, UR34, 0x40, URZ ;  /* 0x00000040221a9890 */ /* 0x000fe4000fffe0ff */
[----:B------:R-:W-:Y:S01]  /*44d0*/  @!UP1 UIADD3 UR24, UPT, UPT, UR7, 0x2400, URZ ;  /* 0x0000240007189890 */ /* 0x000fe2000fffe0ff */
[----:B------:R-:W-:Y:S01]  /*44e0*/  VOTEU.ALL UP1, P4 ;  /* 0x0000000000ff7886 */ /* 0x000fe20002020000 */
[----:B------:R-:W-:Y:S01]  /*44f0*/  UMOV UR27, UR35 ;  /* 0x00000023001b7c82 */ /* 0x000fe20008000000 */
[----:B------:R-:W-:Y:S02]  /*4500*/  UMOV UR28, UR36 ;  /* 0x00000024001c7c82 */ /* 0x000fe40008000000 */
        /* <DEDUP_REMOVED lines=12> */
.L_x_159:
[----:B------:R-:W2:Y:S01]  /*45d0*/  LDC.64 R12, c[0x0][0xb18] ;  /* 0x0002c600ff0c7b82 */ /* 0x000ea20000000a00 */
[----:B------:R-:W-:Y:S01]  /*45e0*/  @!P4 R2UR UR8, R2 ;  /* 0x000000000208c2ca */ /* 0x000fe200000e0000 */
[----:B------:R-:W-:Y:S01]  /*45f0*/  VOTEU.ALL UP1, P4 ;  /* 0x0000000000ff7886 */ /* 0x000fe20002020000 */
[----:B------:R-:W-:Y:S01]  /*4600*/  @!P4 R2UR UR9, R8 ;  /* 0x000000000809c2ca */ /* 0x000fe200000e0000 */
[----:B-1----:R-:W-:Y:S01]  /*4610*/  @!P4 IMAD.MOV.U32 R0, RZ, RZ, 0x2000 ;  /* 0x00002000ff00c424 */ /* 0x002fe200078e00ff */
[----:B------:R-:W-:Y:S03]  /*4620*/  UMOV UR10, 0x0 ;  /* 0x00000000000a7882 */ /* 0x000fe60000000000 */
[----:B------:R-:W1:Y:S01]  /*4630*/  @!P1 LDC R2, c[0x0][0xb0c] ;  /* 0x0002c300ff029b82 */ /* 0x000e620000000800 */
[----:B------:R-:W-:Y:S01]  /*4640*/  @!UP1 UIADD3 UR18, UPT, UPT, UR34, 0x80, URZ ;  /* 0x0000008022129890 */ /* 0x000fe2000fffe0ff */
[----:B------:R-:W-:Y:S01]  /*4650*/  @P3 SHF.R.U32.HI R26, RZ, 0x10, R21 ;  /* 0x00000010ff1a3819 */ /* 0x000fe20000011615 */
[----:B------:R-:W-:Y:S01]  /*4660*/  @!UP1 UIADD3 UR16, UPT, UPT, UR7, 0x4400, URZ ;  /* 0x0000440007109890 */ /* 0x000fe2000fffe0ff */
[----:B------:R-:W-:Y:S01]  /*4670*/  VIADD R28, R28, 0x1 ;  /* 0x000000011c1c7836 */ /* 0x000fe20000000000 */
[----:B------:R-:W-:Y:S01]  /*4680*/  VOTEU.ALL UP1, P4 ;  /* 0x0000000000ff7886 */ /* 0x000fe20002020000 */
[----:B------:R-:W-:Y:S01]  /*4690*/  UMOV UR11, 0x10000000 ;  /* 0x10000000000b7882 */ /* 0x000fe20000000000 */
[----:B------:R-:W-:Y:S01]  /*46a0*/  UMOV UR19, UR35 ;  /* 0x0000002300137c82 */ /* 0x000fe20008000000 */
[----:B------:R-:W-:Y:S01]  /*46b0*/  IMAD.U32 R9, RZ, RZ, UR8 ;  /* 0x00000008ff097e24 */ /* 0x000fe2000f8e00ff */
[----:B------:R-:W-:Y:S01]  /*46c0*/  UMOV UR20, UR36 ;  /* 0x0000002400147c82 */ /* 0x000fe20008000000 */
[----:B------:R-:W-:Y:S01]  /*46d0*/  IMAD.U32 R8, RZ, RZ, UR9 ;  /* 0x00000009ff087e24 */ /* 0x000fe2000f8e00ff */
[----:B------:R-:W-:Y:S02]  /*46e0*/  UPRMT UR8, UR37, 0x654, UR17 ;  /* 0x0000065425087896 */ /* 0x000fe40008000011 */
[----:B------:R-:W-:Y:S02]  /*46f0*/  @!P4 R2UR UR15, R9 ;  /* 0x00000000090fc2ca */ /* 0x000fe400000e0000 */
[----:B------:R-:W-:Y:S02]  /*4700*/  @!P4 R2UR UR14, R8 ;  /* 0x00000000080ec2ca */ /* 0x000fe400000e0000 */
[----:B------:R-:W3:Y:S11]  /*4710*/  LDC.64 R8, c[0x0][0xb10] ;  /* 0x0002c400ff087b82 */ /* 0x000ef60000000a00 */
[----:B------:R1:W-:Y:S01]  /*4720*/  @!UP1 UTMALDG.3D [UR16], [UR14], desc[UR10] ;  /* 0x00000a100e0095b4 */ /* 0x0003e20008011000 */
[----:B------:R5:W-:Y:S01]  /*4730*/  @!P4 SYNCS.ARRIVE.TRANS64.RED.A0TR RZ, [UR7+0x30], R0 ;  /* 0x00003000ffffc9a7 */ /* 0x000be20008300407 */
[C---:B---3--:R-:W-:Y:S01]  /*4740*/  @!P1 IMAD.HI.U32 R8, R11.reuse, R8, RZ ;  /* 0x000000080b089227 */ /* 0x048fe200078e00ff */
[----:B--2---:R-:W-:Y:S02]  /*4750*/  @!P1 ISETP.NE.AND P0, PT, R12, 0x1, PT ;  /* 0x000000010c00980c */ /* 0x004fe40003f05270 */
[----:B-1----:R-:W-:Y:S01]  /*4760*/  @!P1 ISETP.NE.AND P2, PT, R2, 0x1, PT ;  /* 0x000000010200980c */ /* 0x002fe20003f45270 */
[----:B------:R-:W-:Y:S01]  /*4770*/  SYNCS.ARRIVE.TRANS64.RED.A1T0 RZ, [UR8], RZ ;  /* 0x000000ffffff79a7 */ /* 0x000fe20008100408 */
[C---:B------:R-:W-:Y:S01]  /*4780*/  @!P1 IMAD.HI.U32 R13, R10.reuse, R13, RZ ;  /* 0x0000000d0a0d9227 */ /* 0x040fe200078e00ff */
[----:B------:R-:W-:Y:S04]  /*4790*/  @!P1 SHF.R.U32.HI R8, RZ, R9, R8 ;  /* 0x00000009ff089219 */ /* 0x000fe80000011608 */
[----:B------:R-:W-:Y:S01]  /*47a0*/  @!P1 SEL R8, R11, R8, !P2 ;  /* 0x000000080b089207 */ /* 0x000fe20005000000 */
[----:B------:R-:W1:Y:S01]  /*47b0*/  SYNCS.PHASECHK.TRANS64.TRYWAIT P5, [UR7+0x58], R14 ;  /* 0x0000580eff0075a7 */ /* 0x000e6200080a1107 */
[----:B-----5:R-:W2:Y:S02]  /*47c0*/  @!P1 LDC R0, c[0x0][0xb20] ;  /* 0x0002c800ff009b82 */ /* 0x020ea40000000800 */
[----:B--2---:R-:W-:Y:S04]  /*47d0*/  @!P1 SHF.R.U32.HI R0, RZ, R0, R13 ;  /* 0x00000000ff009219 */ /* 0x004fe8000001160d */
[----:B------:R-:W-:Y:S05]  /*47e0*/  @!P1 SEL R9, R10, R0, !P0 ;  /* 0x000000000a099207 */ /* 0x000fea0004000000 */
[----:B------:R-:W-:Y:S02]  /*47f0*/  @!P1 IMAD.IADD R0, R9, 0x1, -R8 ;  /* 0x0000000109009824 */ /* 0x000fe400078e0a08 */
[----:B------:R-:W-:Y:S02]  /*4800*/  @!P1 IMAD.IADD R8, R8, 0x1, -R9 ;  /* 0x0000000108089824 */ /* 0x000fe400078e0a09 */
[----:B------:R-:W-:Y:S02]  /*4810*/  @!P1 IMAD R11, R0, R2, R11 ;  /* 0x00000002000b9224 */ /* 0x000fe400078e020b */
[----:B------:R-:W-:Y:S01]  /*4820*/  @!P1 IMAD R10, R8, R12, R10 ;  /* 0x0000000c080a9224 */ /* 0x000fe200078e020a */
[----:B-1----:R-:W-:Y:S06]  /*4830*/  @!P5 BRA `(.L_x_75) ;  /* 0x0000004c00acd947 */ /* 0x002fec0003800000 */
.L_x_161:
[----:B------:R-:W-:Y:S01]  /*4840*/  @!P4 IADD3 R2, P0, PT, R30, 0x580, RZ ;  /* 0x000005801e02c810 */ /* 0x000fe20007f1e0ff */
[----:B------:R-:W-:Y:S01]  /*4850*/  VOTEU.ALL UP1, P4 ;  /* 0x0000000000ff7886 */ /* 0x000fe20002020000 */
[----:B------:R-:W-:Y:S01]  /*4860*/  UMOV UR18, 0x0 ;  /* 0x0000000000127882 */ /* 0x000fe20000000000 */
[----:B------:R-:W-:Y:S01]  /*4870*/  UMOV UR19, 0x10000000 ;  /* 0x1000000000137882 */ /* 0x000fe20000000000 */
[----:B------:R-:W-:Y:S01]  /*4880*/  @!P4 R2UR UR9, R2 ;  /* 0x000000000209c2ca */ /* 0x000fe200000e0000 */
[----:B-1----:R-:W-:Y:S01]  /*4890*/  @!P4 IMAD.X R0, RZ, RZ, R31, P0 ;  /* 0x000000ffff00c224 */ /* 0x002fe200000e061f */
[----:B------:R-:W-:Y:S01]  /*48a0*/  @!UP1 UIADD3 UR10, UPT, UPT, UR34, 0xc0, URZ ;  /* 0x000000c0220a9890 */ /* 0x000fe2000fffe0ff */
[----:B------:R-:W-:Y:S01]  /*48b0*/  ISETP.NE.AND P0, PT, R28, 0x2, PT ;  /* 0x000000021c00780c */ /* 0x000fe20003f05270 */
[----:B------:R-:W-:Y:S01]  /*48c0*/  UMOV UR11, UR35 ;  /* 0x00000023000b7c82 */ /* 0x000fe20008000000 */
[----:B------:R-:W-:Y:S01]  /*48d0*/  UMOV UR12, UR36 ;  /* 0x00000024000c7c82 */ /* 0x000fe20008000000 */
[----:B------:R-:W-:Y:S01]  /*48e0*/  @!P4 R2UR UR8, R0 ;  /* 0x000000000008c2ca */ /* 0x000fe200000e0000 */
[----:B------:R-:W-:Y:S01]  /*48f0*/  IMAD.IADD R14, R10, 0x1, R86 ;  /* 0x000000010a0e7824 */ /* 0x000fe200078e0256 */
[----:B------:R-:W-:Y:S01]  /*4900*/  @P3 R2UR UR36, R26 ;  /* 0x000000001a2432ca */ /* 0x000fe200000e0000 */
[----:B------:R-:W-:Y:S01]  /*4910*/  IMAD.IADD R15, R11, 0x1, R87 ;  /* 0x000000010b0f7824 */ /* 0x000fe200078e0257 */
[----:B------:R-:W-:Y:S02]  /*4920*/  SEL R0, RZ, 0x1, P0 ;  /* 0x00000001ff007807 */ /* 0x000fe40000000000 */
[----:B------:R-:W-:Y:S01]  /*4930*/  LOP3.LUT R29, R29, 0x1, RZ, 0x3c, !PT ;  /* 0x000000011d1d7812 */ /* 0x000fe200078e3cff */
[----:B------:R-:W-:Y:S01]  /*4940*/  IMAD.U32 R8, RZ, RZ, UR9 ;  /* 0x00000009ff087e24 */ /* 0x000fe2000f8e00ff */
[----:B------:R-:W-:Y:S01]  /*4950*/  @!UP1 UIADD3 UR9, UPT, UPT, UR7, 0x38, URZ ;  /* 0x0000003807099890 */ /* 0x000fe2000fffe0ff */
[----:B------:R-:W-:Y:S02]  /*4960*/  LOP3.LUT R27, R27, R0, RZ, 0x3c, !PT ;  /* 0x000000001b1b7212 */ /* 0x000fe400078e3cff */
[----:B------:R-:W-:Y:S02]  /*4970*/  SEL R28, R28, RZ, P0 ;  /* 0x000000ff1c1c7207 */ /* 0x000fe40000000000 */
[----:B------:R-:W-:Y:S01]  /*4980*/  IMAD.U32 R9, RZ, RZ, UR8 ;  /* 0x00000008ff097e24 */ /* 0x000fe2000f8e00ff */
[----:B------:R-:W-:Y:S01]  /*4990*/  @!P4 R2UR UR14, R8 ;  /* 0x00000000080ec2ca */ /* 0x000fe200000e0000 */
[----:B------:R-:W-:Y:S01]  /*49a0*/  @!UP1 UIADD3 UR8, UPT, UPT, UR7, 0x6400, URZ ;  /* 0x0000640007089890 */ /* 0x000fe2000fffe0ff */
[----:B------:R-:W-:Y:S02]  /*49b0*/  VOTEU.ALL UP1, P4 ;  /* 0x0000000000ff7886 */ /* 0x000fe40002020000 */
[----:B------:R-:W-:Y:S11]  /*49c0*/  @!P4 R2UR UR15, R9 ;  /* 0x00000000090fc2ca */ /* 0x000ff600000e0000 */
[----:B------:R-:W-:Y:S02]  /*49d0*/  @!UPT UIADD3 URZ, UPT, UPT, URZ, URZ, URZ ;  /* 0x000000fffffff290 */ /* 0x000fe4000fffe0ff */
[----:B------:R2:W-:Y:S01]  /*49e0*/  @!UP1 UTMALDG.3D [UR8], [UR14], desc[UR18] ;  /* 0x000012080e0095b4 */ /* 0x0005e20008011000 */
[----:B------:R2:W-:Y:S01]  /*49f0*/  @!P4 SYNCS.ARRIVE.TRANS64.RED.A0TR RZ, [UR7+0x38], R25 ;  /* 0x00003819ffffc9a7 */ /* 0x0005e20008300407 */
[----:B------:R-:W-:Y:S01]  /*4a00*/  UPLOP3.LUT UP1, UPT, UPT, UPT, UPT, 0x80, 0x8 ;  /* 0x000000000008789c */ /* 0x000fe20003f2f070 */
[----:B------:R-:W-:Y:S01]  /*4a10*/  SYNCS.ARRIVE.TRANS64.RED.A1T0 RZ, [UR13], RZ ;  /* 0x000000ffffff79a7 */ /* 0x000fe2000810040d */
[----:B------:R-:W-:Y:S09]  /*4a20*/  @P3 BRA `(.L_x_76) ;  /* 0xfffffff000a03947 */ /* 0x000ff2000383ffff */
[----:B------:R-:W-:-:S04]  /*4a30*/  SHF.L.U32 R2, R29, 0x1f, RZ ;  /* 0x0000001f1d027819 */ /* 0x000fc800000006ff */
[----:B------:R-:W1:Y:S02]  /*4a40*/  SYNCS.PHASECHK.TRANS64.TRYWAIT P0, [UR7+0x40], R2 ;  /* 0x00004002ff0075a7 */ /* 0x000e640008001107 */
[----:B-1----:R-:W-:Y:S05]  /*4a50*/  @!P0 BRA `(.L_x_77) ;  /* 0x0000004c003c8947 */ /* 0x002fea0003800000 */
.L_x_163:
[----:B------:R-:W3:Y:S02]  /*4a60*/  SYNCS.PHASECHK.TRANS64.TRYWAIT P0, [UR7+0x48], R2 ;  /* 0x00004802ff0075a7 */ /* 0x000ee40008001107 */
[----:B---3--:R-:W-:Y:S05]  /*4a70*/  @!P0 BRA `(.L_x_78) ;  /* 0x0000004c004c8947 */ /* 0x008fea0003800000 */
.L_x_165:
[----:B------:R-:W3:Y:S02]  /*4a80*/  SYNCS.PHASECHK.TRANS64.TRYWAIT P0, [UR7+0x50], R2 ;  /* 0x00005002ff0075a7 */ /* 0x000ee40008001107 */
[----:B---3--:R-:W-:Y:S05]  /*4a90*/  @!P0 BRA `(.L_x_79) ;  /* 0x0000004c005c8947 */ /* 0x008fea0003800000 */
.L_x_167:
[----:B-1----:R-:W-:-:S07]  /*4aa0*/  MOV R0, UR7 ;  /* 0x0000000700007c02 */ /* 0x002fce0008000f00 */
.L_x_80:
[----:B-1----:R-:W-:-:S04]  /*4ab0*/  SHF.L.U32 R2, R29, 0x1f, RZ ;  /* 0x0000001f1d027819 */ /* 0x002fc800000006ff */
[----:B------:R1:W3:Y:S03]  /*4ac0*/  SYNCS.PHASECHK.TRANS64.TRYWAIT P0, [R0+URZ+0x58], R2 ;  /* 0x00005802000075a7 */ /* 0x0002e600080011ff */
[----:B---3--:R-:W-:Y:S05]  /*4ad0*/  @!P0 NANOSLEEP.SYNCS 0x989680 ;  /* 0x009896800000895d */ /* 0x008fea0003900000 */
[----:B------:R-:W3:Y:S02]  /*4ae0*/  @!P0 SYNCS.PHASECHK.TRANS64 P0, [R0+URZ+0x58], R2 ;  /* 0x00005802000085a7 */ /* 0x000ee400080010ff */
[----:B--23--:R-:W-:Y:S05]  /*4af0*/  @P0 EXIT ;  /* 0x000000000000094d */ /* 0x00cfea0003800000 */
[----:B------:R-:W-:Y:S05]  /*4b00*/  BRA `(.L_x_80) ;  /* 0xfffffffc00e87947 */ /* 0x000fea000383ffff */
.L_x_65:
[----:B------:R-:W-:-:S06]  /*4b10*/  UISETP.GE.AND UP1, UPT, UR8, 0x4, UPT ;  /* 0x000000040800788c */ /* 0x000fcc000bf26270 */
[----:B------:R-:W-:-:S13]  /*4b20*/  PLOP3.LUT P0, PT, PT, PT, UP1, 0x80, 0x8 ;  /* 0x000000000008781c */ /* 0x000fda0003f0f018 */
[----:B------:R-:W-:Y:S05]  /*4b30*/  @!P0 EXIT ;  /* 0x000000000000894d */ /* 0x000fea0003800000 */
[----:B------:R-:W-:Y:S01]  /*4b40*/  BAR.SYNC.DEFER_BLOCKING 0x6, 0xa0 ;  /* 0x0182800000007b1d */ /* 0x000fe20000010000 */
[C---:B------:R-:W-:Y:S01]  /*4b50*/  IMAD.SHL.U32 R4, R101.reuse, 0x40, RZ ;  /* 0x0000004065047824 */ /* 0x040fe200078e00ff */
[----:B------:R-:W-:Y:S01]  /*4b60*/  SHF.R.U32.HI R3, RZ, 0x1, R101 ;  /* 0x00000001ff037819 */ /* 0x000fe20000011665 */
[C---:B------:R-:W-:Y:S01]  /*4b70*/  IMAD.U32 R46, R101.reuse, 0x10000, RZ ;  /* 0x00010000652e7824 */ /* 0x040fe200078e00ff */
[C---:B------:R-:W-:Y:S01]  /*4b80*/  R2P PR, R101.reuse, 0x6 ;  /* 0x0000000665007804 */ /* 0x040fe20000000000 */
[C---:B------:R-:W-:Y:S01]  /*4b90*/  IMAD.SHL.U32 R2, R101.reuse, 0x20, RZ ;  /* 0x0000002065027824 */ /* 0x040fe200078e00ff */
[----:B------:R-:W-:Y:S02]  /*4ba0*/  UMOV UR48, 0x400 ;  /* 0x0000040000307882 */ /* 0x000fe40000000000 */
[----:B------:R-:W1:Y:S01]  /*4bb0*/  LDC R91, c[0x0][0x370] ;  /* 0x0000dc00ff5b7b82 */ /* 0x000e620000000800 */
[----:B------:R-:W-:Y:S01]  /*4bc0*/  ULEA UR48, UR37, UR48, 0x18 ;  /* 0x0000003025307291 */ /* 0x000fe2000f8ec0ff */
[C---:B------:R-:W-:Y:S01]  /*4bd0*/  LOP3.LUT R5, R4.reuse, 0x1c0, RZ, 0xc0, !PT ;  /* 0x000001c004057812 */ /* 0x040fe200078ec0ff */
[----:B------:R-:W-:Y:S01]  /*4be0*/  IMAD.SHL.U32 R92, R101, 0x8, RZ ;  /* 0x00000008655c7824 */ /* 0x000fe200078e00ff */
[----:B------:R-:W-:Y:S01]  /*4bf0*/  LOP3.LUT R4, R4, 0x200, RZ, 0xc0, !PT ;  /* 0x0000020004047812 */ /* 0x000fe200078ec0ff */
[----:B------:R-:W-:Y:S01]  /*4c00*/  IMAD.MOV.U32 R99, RZ, RZ, 0x20 ;  /* 0x00000020ff637424 */ /* 0x000fe200078e00ff */
[----:B------:R-:W-:Y:S01]  /*4c10*/  LOP3.LUT R3, R5, 0x8, R3, 0xf8, !PT ;  /* 0x0000000805037812 */ /* 0x000fe200078ef803 */
[----:B------:R-:W-:Y:S01]  /*4c20*/  UIADD3 UR4, UPT, UPT, UR48, 0x400, URZ ;  /* 0x0000040030047890 */ /* 0x000fe2000fffe0ff */
[----:B------:R-:W2:Y:S01]  /*4c30*/  LDC R42, c[0x0][0xb0c] ;  /* 0x0002c300ff2a7b82 */ /* 0x000ea20000000800 */
[----:B------:R-:W-:Y:S01]  /*4c40*/  LOP3.LUT R46, R46, 0x600000, RZ, 0xc0, !PT ;  /* 0x006000002e2e7812 */ /* 0x000fe200078ec0ff */
[----:B------:R-:W-:Y:S01]  /*4c50*/  IMAD.MOV.U32 R98, RZ, RZ, 0x1 ;  /* 0x00000001ff627424 */ /* 0x000fe200078e00ff */
[----:B------:R-:W-:Y:S01]  /*4c60*/  LOP3.LUT R2, R4, 0xc00, R2, 0xf8, !PT ;  /* 0x00000c0004027812 */ /* 0x000fe200078ef802 */
[----:B------:R-:W-:Y:S01]  /*4c70*/  IMAD.MOV.U32 R45, RZ, RZ, RZ ;  /* 0x000000ffff2d7224 */ /* 0x000fe200078e00ff */
[----:B------:R-:W-:-:S02]  /*4c80*/  LOP3.LUT R92, R3, 0x38, R92, 0x78, !PT ;  /* 0x00000038035c7812 */ /* 0x000fc400078e785c */
[----:B------:R-:W-:Y:S02]  /*4c90*/  CS2R R96, SRZ ;  /* 0x0000000000607805 */ /* 0x000fe4000001ff00 */
[----:B------:R-:W-:Y:S01]  /*4ca0*/  SEL R100, R99, 0xffffffe0, !P2 ;  /* 0xffffffe063647807 */ /* 0x000fe20005000000 */
[----:B------:R-:W4:Y:S01]  /*4cb0*/  LDC R89, c[0x0][0xb20] ;  /* 0x0002c800ff597b82 */ /* 0x000f220000000800 */
[----:B------:R-:W3:Y:S01]  /*4cc0*/  LDS R0, [UR48+0x120] ;  /* 0x00012030ff007984 */ /* 0x000ee20008000800 */
[----:B------:R-:W-:Y:S01]  /*4cd0*/  LOP3.LUT R92, R2, R92, RZ, 0xfc, !PT ;  /* 0x0000005c025c7212 */ /* 0x000fe200078efcff */
[----:B------:R-:W-:Y:S01]  /*4ce0*/  IMAD.MOV.U32 R104, RZ, RZ, RZ ;  /* 0x000000ffff687224 */ /* 0x000fe200078e00ff */
[----:B------:R-:W-:Y:S01]  /*4cf0*/  LOP3.LUT R101, R101, 0x60, RZ, 0xc0, !PT ;  /* 0x0000006065657812 */ /* 0x000fe200078ec0ff */
[----:B------:R-:W-:Y:S01]  /*4d00*/  IMAD.U32 R94, RZ, RZ, UR4 ;  /* 0x00000004ff5e7e24 */ /* 0x000fe2000f8e00ff */
[----:B------:R-:W-:Y:S01]  /*4d10*/  SEL R99, R99, 0xffffffe0, !P1 ;  /* 0xffffffe063637807 */ /* 0x000fe20004800000 */
[----:B------:R-:W1:Y:S01]  /*4d20*/  LDCU.64 UR52, c[0x0][0x348] ;  /* 0x00006900ff3477ac */ /* 0x000e620008000a00 */
[----:B------:R-:W1:Y:S01]  /*4d30*/  LDC R41, c[0x0][0xb30] ;  /* 0x0002cc00ff297b82 */ /* 0x000e620000000800 */
[----:B------:R-:W1:Y:S01]  /*4d40*/  LDCU.64 UR38, c[0x0][0x888] ;  /* 0x00011100ff2677ac */ /* 0x000e620008000a00 */
[----:B------:R-:W1:Y:S06]  /*4d50*/  LDCU.64 UR44, c[0x0][0x890] ;  /* 0x00011200ff2c77ac */ /* 0x000e6c0008000a00 */
[----:B------:R-:W1:Y:S01]  /*4d60*/  LDC.64 R84, c[0x0][0xb10] ;  /* 0x0002c400ff547b82 */ /* 0x000e620000000a00 */
[----:B------:R-:W-:Y:S01]  /*4d70*/  UMOV UR49, URZ ;  /* 0x000000ff00317c82 */ /* 0x000fe20008000000 */
[----:B------:R-:W-:-:S06]  /*4d80*/  UMOV UR51, URZ ;  /* 0x000000ff00337c82 */ /* 0x000fcc0008000000 */
[----:B------:R-:W1:Y:S08]  /*4d90*/  LDC.64 R38, c[0x0][0xb18] ;  /* 0x0002c600ff267b82 */ /* 0x000e700000000a00 */
[----:B------:R-:W1:Y:S08]  /*4da0*/  LDC.64 R36, c[0x0][0xb28] ;  /* 0x0002ca00ff247b82 */ /* 0x000e700000000a00 */
[----:B------:R-:W1:Y:S01]  /*4db0*/  LDC.64 R82, c[0x0][0x8b0] ;  /* 0x00022c00ff527b82 */ /* 0x000e620000000a00 */
[----:B---3--:R-:W-:-:S07]  /*4dc0*/  IMAD.IADD R46, R0, 0x1, R46 ;  /* 0x00000001002e7824 */ /* 0x008fce00078e022e */
[----:B------:R-:W3:Y:S08]  /*4dd0*/  LDC.64 R80, c[0x0][0x8a8] ;  /* 0x00022a00ff507b82 */ /* 0x000ef00000000a00 */
[----:B--2-4-:R-:W1:Y:S02]  /*4de0*/  LDC R90, c[0x0][0x374] ;  /* 0x0000dd00ff5a7b82 */ /* 0x014e640000000800 */
.L_x_124:
[----:B------:R-:W-:Y:S02]  /*4df0*/  LEA R0, R104, UR48, 0x3 ;  /* 0x0000003068007c11 */ /* 0x000fe4000f8e18ff */
[----:B------:R-:W-:Y:S02]  /*4e00*/  SHF.L.U32 R2, R96, 0x1f, RZ ;  /* 0x0000001f60027819 */ /* 0x000fe400000006ff */
[----:B-1----:R-:W-:Y:S02]  /*4e10*/  LEA R16, R104, UR48, 0x4 ;  /* 0x0000003068107c11 */ /* 0x002fe4000f8e20ff */
[----:B------:R-:W2:Y:S02]  /*4e20*/  SYNCS.PHASECHK.TRANS64.TRYWAIT P0, [R0+URZ+0x70], R2 ;  /* 0x00007002000075a7 */ /* 0x000ea400080011ff */
[----:B--2---:R-:W-:Y:S05]  /*4e30*/  @!P0 BRA `(.L_x_81) ;  /* 0x00000048008c8947 */ /* 0x004fea0003800000 */
.L_x_168:
[----:B------:R-:W4:Y:S01]  /*4e40*/  LDC.64 R10, c[0x0][0xb10] ;  /* 0x0002c400ff0a7b82 */ /* 0x000f220000000a00 */
[----:B------:R-:W3:Y:S01]  /*4e50*/  LDS.128 R16, [R16+0x100] ;  /* 0x0001000010107984 */ /* 0x000ee20000000c00 */
[----:B-1----:R-:W-:Y:S01]  /*4e60*/  ISETP.NE.AND P1, PT, R41, 0x1, PT ;  /* 0x000000012900780c */ /* 0x002fe20003f25270 */
[----:B--2---:R-:W-:Y:S01]  /*4e70*/  VIADD R0, R0, 0x80 ;  /* 0x0000008000007836 */ /* 0x004fe20000000000 */
[----:B------:R-:W-:Y:S04]  /*4e80*/  ISETP.GE.AND P0, PT, R40, 0x1, PT ;  /* 0x000000012800780c */ /* 0x000fe80003f06270 */
[----:B------:R-:W1:Y:S01]  /*4e90*/  LDC.64 R8, c[0x0][0xb18] ;  /* 0x0002c600ff087b82 */ /* 0x000e620000000a00 */
[----:B------:R-:W-:Y:S01]  /*4ea0*/  PRMT R0, RZ, 0x654, R0 ;  /* 0x00000654ff007816 */ /* 0x000fe20000000000 */
[----:B------:R-:W-:Y:S01]  /*4eb0*/  @!PT LDS RZ, [RZ] ;  /* 0x00000000fffff984 */ /* 0x000fe20000000800 */
[----:B------:R-:W-:Y:S01]  /*4ec0*/  @!PT LDS RZ, [RZ] ;  /* 0x00000000fffff984 */ /* 0x000fe20000000800 */
[----:B------:R-:W-:Y:S01]  /*4ed0*/  @!PT LDS RZ, [RZ] ;  /* 0x00000000fffff984 */ /* 0x000fe20000000800 */
[----:B------:R-:W-:Y:S01]  /*4ee0*/  @!PT LDS RZ, [RZ] ;  /* 0x00000000fffff984 */ /* 0x000fe20000000800 */
[----:B------:R2:W-:Y:S06]  /*4ef0*/  MEMBAR.ALL.CTA ;  /* 0x0000000000007992 */ /* 0x0005ec0000008000 */
[----:B--2---:R-:W2:Y:S01]  /*4f00*/  FENCE.VIEW.ASYNC.S ;  /* 0x00000000000073c6 */ /* 0x004ea20000000000 */
[----:B------:R-:W1:Y:S08]  /*4f10*/  @!P1 LDC R12, c[0x0][0xb20] ;  /* 0x0002c800ff0c9b82 */ /* 0x000e700000000800 */
[----:B------:R-:W1:Y:S01]  /*4f20*/  @!P1 LDC R7, c[0x0][0xb0c] ;  /* 0x0002c300ff079b82 */ /* 0x000e620000000800 */
[----:B--2---:R2:W-:Y:S01]  /*4f30*/  SYNCS.ARRIVE.TRANS64.RED.A1T0 RZ, [R0+URZ], RZ ;  /* 0x000000ff00ff79a7 */ /* 0x0045e200081004ff */
[----:B---3--:R-:W-:Y:S04]  /*4f40*/  LOP3.LUT P4, RZ, R18, 0x1, RZ, 0xc0, !PT ;  /* 0x0000000112ff7812 */ /* 0x008fe8000788c0ff */
[----:B------:R-:W-:Y:S09]  /*4f50*/  P2R R102, PR, RZ, 0x10 ;  /* 0x00000010ff667803 */ /* 0x000ff20000000000 */
[----:B------:R-:W-:Y:S02]  /*4f60*/  @P4 MOV R44, R16 ;  /* 0x00000010002c4202 */ /* 0x000fe40000000f00 */
[----:B------:R-:W-:Y:S01]  /*4f70*/  @P4 LOP3.LUT R43, R17, 0xffff, RZ, 0xc0, !PT ;  /* 0x0000ffff112b4812 */ /* 0x000fe200078ec0ff */
[----:B--2-4-:R-:W-:Y:S06]  /*4f80*/  @!P0 BRA `(.L_x_82) ;  /* 0x0000000000a48947 */ /* 0x014fec0003800000 */
[----:B------:R-:W-:Y:S01]  /*4f90*/  IMAD.HI.U32 R0, R90, R39, RZ ;  /* 0x000000275a007227 */ /* 0x000fe200078e00ff */
[----:B------:R-:W-:Y:S02]  /*4fa0*/  ISETP.NE.AND P0, PT, R38, 0x1, PT ;  /* 0x000000012600780c */ /* 0x000fe40003f05270 */
[----:B------:R-:W-:Y:S01]  /*4fb0*/  ISETP.NE.AND P2, PT, R40, 0x1, PT ;  /* 0x000000012800780c */ /* 0x000fe20003f45270 */
[----:B------:R-:W-:Y:S01]  /*4fc0*/  IMAD.HI.U32 R4, R91, R84, RZ ;  /* 0x000000545b047227 */ /* 0x000fe200078e00ff */
[----:B------:R-:W-:Y:S02]  /*4fd0*/  SHF.R.U32.HI R0, RZ, R89, R0 ;  /* 0x00000059ff007219 */ /* 0x000fe40000011600 */
[----:B------:R-:W-:Y:S01]  /*4fe0*/  ISETP.NE.AND P3, PT, R42, 0x1, PT ;  /* 0x000000012a00780c */ /* 0x000fe20003f65270 */
[----:B------:R-:W-:Y:S01]  /*4ff0*/  IMAD.HI.U32 R6, R43, R39, RZ ;  /* 0x000000272b067227 */ /* 0x000fe200078e00ff */
[-C--:B------:R-:W-:Y:S02]  /*5000*/  SHF.R.U32.HI R4, RZ, R85.reuse, R4 ;  /* 0x00000055ff047219 */ /* 0x080fe40000011604 */
[----:B------:R-:W-:Y:S01]  /*5010*/  SEL R0, R90, R0, !P0 ;  /* 0x000000005a007207 */ /* 0x000fe20004000000 */
[----:B------:R-:W-:Y:S01]  /*5020*/  IMAD.HI.U32 R5, R44, R84, RZ ;  /* 0x000000542c057227 */ /* 0x000fe200078e00ff */
[----:B------:R-:W-:Y:S03]  /*5030*/  SEL R4, R91, R4, !P3 ;  /* 0x000000045b047207 */ /* 0x000fe60005800000 */
[-C--:B------:R-:W-:Y:S01]  /*5040*/  IMAD.HI.U32 R3, R0, R36.reuse, RZ ;  /* 0x0000002400037227 */ /* 0x080fe200078e00ff */
[----:B------:R-:W-:Y:S03]  /*5050*/  SHF.R.U32.HI R5, RZ, R85, R5 ;  /* 0x00000055ff057219 */ /* 0x000fe60000011605 */
[----:B------:R-:W-:Y:S01]  /*5060*/  IMAD.HI.U32 R2, R4, R36, RZ ;  /* 0x0000002404027227 */ /* 0x000fe200078e00ff */
[----:B------:R-:W-:Y:S02]  /*5070*/  @P2 SHF.R.U32.HI R0, RZ, R37, R3 ;  /* 0x00000025ff002219 */ /* 0x000fe40000011603 */
[----:B------:R-:W-:Y:S02]  /*5080*/  SHF.R.U32.HI R3, RZ, R89, R6 ;  /* 0x00000059ff037219 */ /* 0x000fe40000011606 */
[----:B------:R-:W-:Y:S01]  /*5090*/  @P2 SHF.R.U32.HI R4, RZ, R37, R2 ;  /* 0x00000025ff042219 */ /* 0x000fe20000011602 */
[----:B------:R-:W-:Y:S01]  /*50a0*/  IMAD R0, R40, R0, RZ ;  /* 0x0000000028007224 */ /* 0x000fe200078e02ff */
[----:B------:R-:W-:Y:S02]  /*50b0*/  SEL R3, R43, R3, !P0 ;  /* 0x000000032b037207 */ /* 0x000fe40004000000 */
[----:B------:R-:W-:Y:S01]  /*50c0*/  SEL R2, R44, R5, !P3 ;  /* 0x000000052c027207 */ /* 0x000fe20005800000 */
[----:B------:R-:W-:Y:S01]  /*50d0*/  IMAD R5, R40, R4, RZ ;  /* 0x0000000428057224 */ /* 0x000fe200078e02ff */
[C---:B------:R-:W-:Y:S01]  /*50e0*/  ISETP.GE.AND P0, PT, R3.reuse, R0, PT ;  /* 0x000000000300720c */ /* 0x040fe20003f06270 */
[C---:B------:R-:W-:Y:S03]  /*50f0*/  IMAD.HI.U32 R0, R3.reuse, R36, RZ ;  /* 0x0000002403007227 */ /* 0x040fe600078e00ff */
[C---:B------:R-:W-:Y:S02]  /*5100*/  ISETP.GE.OR P0, PT, R2.reuse, R5, P0 ;  /* 0x000000050200720c */ /* 0x040fe40000706670 */
[----:B------:R-:W-:Y:S04]  /*5110*/  SHF.R.U32.HI R0, RZ, R37, R0 ;  /* 0x00000025ff007219 */ /* 0x000fe80000011600 */
[C---:B------:R-:W-:Y:S05]  /*5120*/  SEL R6, R3.reuse, R0, !P2 ;  /* 0x0000000003067207 */ /* 0x040fea0005000000 */
        /* <DEDUP_REMOVED lines=14> */
[----:B------:R-:W-:Y:S07]  /*5210*/  IMAD R43, R3, R38, R43 ;  /* 0x00000026032b7224 */ /* 0x000fee00078e022b */
.L_x_82:
[----:B-1----:R-:W-:Y:S01]  /*5220*/  @!P1 ISETP.NE.AND P0, PT, R8, 0x1, PT ;  /* 0x000000010800980c */ /* 0x002fe20003f05270 */
[----:B------:R-:W-:Y:S01]  /*5230*/  @!P1 IMAD.HI.U32 R2, R43, R9, RZ ;  /* 0x000000092b029227 */ /* 0x000fe200078e00ff */
[----:B------:R-:W-:Y:S01]  /*5240*/  R2UR UR42, R15 ;  /* 0x000000000f2a72ca */ /* 0x000fe200000e0000 */
[----:B------:R-:W-:Y:S01]  /*5250*/  BSSY.RECONVERGENT B6, `(.L_x_83) ;  /* 0x0000031000067945 */ /* 0x000fe20003800200 */
[----:B------:R-:W-:Y:S01]  /*5260*/  R2UR UR41, R14 ;  /* 0x000000000e2972ca */ /* 0x000fe200000e0000 */
[----:B------:R-:W-:Y:S01]  /*5270*/  @!P1 IMAD.HI.U32 R0, R44, R10, RZ ;  /* 0x0000000a2c009227 */ /* 0x000fe200078e00ff */
[----:B------:R-:W-:Y:S02]  /*5280*/  @!P1 SHF.R.U32.HI R2, RZ, R12, R2 ;  /* 0x0000000cff029219 */ /* 0x000fe40000011602 */
[----:B------:R-:W-:Y:S01]  /*5290*/  @!P1 ISETP.NE.AND P2, PT, R7, 0x1, PT ;  /* 0x000000010700980c */ /* 0x000fe20003f45270 */
[----:B------:R-:W-:Y:S01]  /*52a0*/  VIADD R104, R104, 0x1 ;  /* 0x0000000168687836 */ /* 0x000fe20000000000 */
[----:B------:R-:W-:Y:S02]  /*52b0*/  @!P1 SEL R2, R43, R2, !P0 ;  /* 0x000000022b029207 */ /* 0x000fe40004000000 */
[----:B------:R-:W-:Y:S02]  /*52c0*/  @!P1 SHF.R.U32.HI R0, RZ, R11, R0 ;  /* 0x0000000bff009219 */ /* 0x000fe40000011600 */
[----:B------:R-:W-:Y:S01]  /*52d0*/  LOP3.LUT P0, RZ, R94, 0x3f0, RZ, 0xc0, !PT ;  /* 0x000003f05eff7812 */ /* 0x000fe2000780c0ff */
[----:B------:R-:W-:Y:S01]  /*52e0*/  USHF.L.U32 UR42, UR42, 0x6, URZ ;  /* 0x000000062a2a7899 */ /* 0x000fe200080006ff */
[----:B------:R-:W-:Y:S01]  /*52f0*/  @!P1 SEL R3, R44, R0, !P2 ;  /* 0x000000002c039207 */ /* 0x000fe20005000000 */
[----:B------:R-:W-:Y:S01]  /*5300*/  USHF.L.U32 UR41, UR41, 0x8, URZ ;  /* 0x0000000829297899 */ /* 0x000fe200080006ff */
[----:B------:R-:W-:Y:S03]  /*5310*/  @P4 SHF.R.U32.HI R95, RZ, 0x10, R17 ;  /* 0x00000010ff5f4819 */ /* 0x000fe60000011611 */
[----:B------:R-:W-:Y:S02]  /*5320*/  @!P1 IMAD.IADD R0, R2, 0x1, -R3 ;  /* 0x0000000102009824 */ /* 0x000fe400078e0a03 */
[----:B------:R-:W-:Y:S02]  /*5330*/  @!P1 IMAD.IADD R2, R3, 0x1, -R2 ;  /* 0x0000000103029824 */ /* 0x000fe400078e0a02 */
[----:B------:R-:W-:Y:S02]  /*5340*/  @!P1 IMAD R44, R0, R7, R44 ;  /* 0x00000007002c9224 */ /* 0x000fe400078e022c */
[----:B------:R-:W-:Y:S01]  /*5350*/  @!P1 IMAD R43, R2, R8, R43 ;  /* 0x00000008022b9224 */ /* 0x000fe200078e022b */
[----:B------:R-:W-:Y:S06]  /*5360*/  @!P0 BRA `(.L_x_84) ;  /* 0x00000000007c8947 */ /* 0x000fec0003800000 */
[----:B------:R-:W1:Y:S01]  /*5370*/  LDCU.64 UR8, c[0x4][0x80] ;  /* 0x01001000ff0877ac */ /* 0x000e620008000a00 */
[----:B------:R-:W-:Y:S01]  /*5380*/  MOV R2, 0x0 ;  /* 0x0000000000027802 */ /* 0x000fe20000000f00 */
[----:B------:R-:W-:Y:S02]  /*5390*/  HFMA2 R12, -RZ, RZ, 0, 5.9604644775390625e-08 ;  /* 0x00000001ff0c7431 */ /* 0x000fe400000001ff */
[----:B------:R-:W-:Y:S01]  /*53a0*/  IMAD.MOV.U32 R8, RZ, RZ, 0x70 ;  /* 0x00000070ff087424 */ /* 0x000fe200078e00ff */
[----:B------:R2:W3:Y:S01]  /*53b0*/  LDC.64 R14, c[0x4][R2] ;  /* 0x01000000020e7b82 */ /* 0x0004e20000000a00 */
[----:B------:R-:W4:Y:S01]  /*53c0*/  LDCU.64 UR6, c[0x4][0x88] ;  /* 0x01001100ff0677ac */ /* 0x000f220008000a00 */
[----:B------:R-:W-:Y:S01]  /*53d0*/  IMAD.MOV.U32 R13, RZ, RZ, RZ ;  /* 0x000000ffff0d7224 */ /* 0x000fe200078e00ff */
[----:B------:R-:W2:Y:S01]  /*53e0*/  LDCU.64 UR4, c[0x4][0x8] ;  /* 0x01000100ff0477ac */ /* 0x000ea20008000a00 */
[----:B-1----:R-:W-:Y:S01]  /*53f0*/  MOV R5, UR9 ;  /* 0x0000000900057c02 */ /* 0x002fe20008000f00 */
[----:B------:R-:W-:Y:S01]  /*5400*/  IMAD.U32 R4, RZ, RZ, UR8 ;  /* 0x00000008ff047e24 */ /* 0x000fe2000f8e00ff */
[----:B----4-:R-:W-:Y:S01]  /*5410*/  MOV R7, UR7 ;  /* 0x0000000700077c02 */ /* 0x010fe20008000f00 */
[----:B------:R-:W-:Y:S01]  /*5420*/  IMAD.U32 R6, RZ, RZ, UR6 ;  /* 0x00000006ff067e24 */ /* 0x000fe2000f8e00ff */
[----:B--2---:R-:W-:Y:S01]  /*5430*/  MOV R11, UR5 ;  /* 0x00000005000b7c02 */ /* 0x004fe20008000f00 */
[----:B------:R-:W-:Y:S02]  /*5440*/  IMAD.U32 R10, RZ, RZ, UR4 ;  /* 0x00000004ff0a7e24 */ /* 0x000fe4000f8e00ff */
[----:B------:R-:W-:Y:S07]  /*5450*/  LEPC R20, `(.L_x_85) ;  /* 0x000000001014794e */ /* 0x000fee0000000000 */
[----:B---3-5:R-:W-:Y:S05]  /*5460*/  CALL.ABS.NOINC R14 ;  /* 0x000000000e007343 */ /* 0x028fea0003c00000 */
.L_x_85:
[----:B------:R-:W1:Y:S01]  /*5470*/  LDCU.64 UR8, c[0x4][0x80] ;  /* 0x01001000ff0877ac */ /* 0x000e620008000a00 */
[----:B------:R-:W2:Y:S01]  /*5480*/  LDC.64 R2, c[0x4][R2] ;  /* 0x0100000002027b82 */ /* 0x000ea20000000a00 */
[----:B------:R-:W-:Y:S02]  /*5490*/  HFMA2 R12, -RZ, RZ, 0, 5.9604644775390625e-08 ;  /* 0x00000001ff0c7431 */ /* 0x000fe400000001ff */
[----:B------:R-:W-:Y:S02]  /*54a0*/  IMAD.MOV.U32 R8, RZ, RZ, 0x70 ;  /* 0x00000070ff087424 */ /* 0x000fe400078e00ff */
[----:B------:R-:W-:Y:S01]  /*54b0*/  IMAD.MOV.U32 R13, RZ, RZ, RZ ;  /* 0x000000ffff0d7224 */ /* 0x000fe200078e00ff */
[----:B------:R-:W3:Y:S01]  /*54c0*/  LDCU.64 UR6, c[0x4][0x88] ;  /* 0x01001100ff0677ac */ /* 0x000ee20008000a00 */
[----:B------:R-:W4:Y:S01]  /*54d0*/  LDCU.64 UR4, c[0x4][0x8] ;  /* 0x01000100ff0477ac */ /* 0x000f220008000a00 */
[----:B-1----:R-:W-:Y:S02]  /*54e0*/  MOV R4, UR8 ;  /* 0x0000000800047c02 */ /* 0x002fe40008000f00 */
[----:B------:R-:W-:Y:S02]  /*54f0*/  MOV R5, UR9 ;  /* 0x0000000900057c02 */ /* 0x000fe40008000f00 */
[----:B---3--:R-:W-:Y:S01]  /*5500*/  MOV R7, UR7 ;  /* 0x0000000700077c02 */ /* 0x008fe20008000f00 */
[----:B------:R-:W-:Y:S01]  /*5510*/  IMAD.U32 R6, RZ, RZ, UR6 ;  /* 0x00000006ff067e24 */ /* 0x000fe2000f8e00ff */
[----:B----4-:R-:W-:Y:S01]  /*5520*/  MOV R11, UR5 ;  /* 0x00000005000b7c02 */ /* 0x010fe20008000f00 */
[----:B------:R-:W-:Y:S02]  /*5530*/  IMAD.U32 R10, RZ, RZ, UR4 ;  /* 0x00000004ff0a7e24 */ /* 0x000fe4000f8e00ff */
[----:B------:R-:W-:Y:S07]  /*5540*/  LEPC R20, `(.L_x_84) ;  /* 0x000000001014794e */ /* 0x000fee0000000000 */
[----:B--2---:R-:W-:Y:S05]  /*5550*/  CALL.ABS.NOINC R2 ;  /* 0x0000000002007343 */ /* 0x004fea0003c00000 */
.L_x_84:
[----:B------:R-:W-:Y:S05]  /*5560*/  BSYNC.RECONVERGENT B6 ;  /* 0x0000000000067941 */ /* 0x000fea0003800200 */
.L_x_83:
[----:B------:R-:W-:Y:S01]  /*5570*/  ISETP.NE.U32.AND P4, PT, R82, RZ, PT ;  /* 0x000000ff5200720c */ /* 0x000fe20003f85070 */
[----:B------:R-:W-:Y:S01]  /*5580*/  UISETP.NE.AND UP2, UPT, UR50, URZ, UPT ;  /* 0x000000ff3200728c */ /* 0x000fe2000bf45270 */
[----:B------:R-:W-:Y:S01]  /*5590*/  ISETP.NE.U32.AND P2, PT, RZ, UR38, PT ;  /* 0x00000026ff007c0c */ /* 0x000fe2000bf45070 */
[----:B------:R-:W-:Y:S01]  /*55a0*/  UISETP.NE.U32.AND UP1, UPT, UR44, URZ, UPT ;  /* 0x000000ff2c00728c */ /* 0x000fe2000bf25070 */
[----:B------:R-:W-:Y:S01]  /*55b0*/  ISETP.NE.AND.EX P4, PT, R83, RZ, PT, P4 ;  /* 0x000000ff5300720c */ /* 0x000fe20003f85340 */
[----:B------:R-:W-:Y:S01]  /*55c0*/  UPLOP3.LUT UP0, UPT, UPT, UPT, UPT, 0x40, 0x4 ;  /* 0x000000000004789c */ /* 0x000fe20003f0e870 */
[----:B------:R-:W-:Y:S01]  /*55d0*/  ISETP.NE.AND.EX P2, PT, RZ, UR39, PT, P2 ;  /* 0x00000027ff007c0c */ /* 0x000fe2000bf45320 */
[----:B------:R-:W-:Y:S01]  /*55e0*/  UISETP.NE.AND.EX UP1, UPT, UR45, URZ, UPT, UP1 ;  /* 0x000000ff2d00728c */ /* 0x000fe2000bf25310 */
[----:B------:R-:W-:Y:S04]  /*55f0*/  PLOP3.LUT P1, PT, PT, PT, UP2, 0x80, 0x8 ;  /* 0x000000000008781c */ /* 0x000fe80003f2f028 */
[----:B------:R-:W-:Y:S06]  /*5600*/  @UP2 UPLOP3.LUT UP0, UPT, UPT, UPT, UP1, 0x80, 0x8 ;  /* 0x000000000008289c */ /* 0x000fec0003f0f010 */
[----:B------:R-:W-:Y:S01]  /*5610*/  PLOP3.LUT P0, PT, PT, PT, UP0, 0x80, 0x8 ;  /* 0x000000000008781c */ /* 0x000fe20003f0f008 */
[----:B------:R-:W-:Y:S01]  /*5620*/  @!UPT UIADD3 URZ, UPT, UPT, URZ, URZ, URZ ;  /* 0x000000fffffff290 */ /* 0x000fe2000fffe0ff */
[----:B------:R-:W-:Y:S11]  /*5630*/  BRA.U !UP1, `(.L_x_86) ;  /* 0x0000000109387547 */ /* 0x000ff6000b800000 */
[----:B------:R-:W-:Y:S01]  /*5640*/  UISETP.NE.U32.AND UP0, UPT, UR38, URZ, UPT ;  /* 0x000000ff2600728c */ /* 0x000fe2000bf05070 */
[----:B------:R-:W-:Y:S02]  /*5650*/  HFMA2 R0, -RZ, RZ, 0, 5.9604644775390625e-08 ;  /* 0x00000001ff007431 */ /* 0x000fe400000001ff */
[----:B------:R-:W-:Y:S01]  /*5660*/  IMAD.MOV.U32 R88, RZ, RZ, 0x1 ;  /* 0x00000001ff587424 */ /* 0x000fe200078e00ff */
[----:B------:R-:W-:Y:S06]  /*5670*/  UISETP.NE.AND.EX UP0, UPT, UR39, URZ, UPT, UP0 ;  /* 0x000000ff2700728c */ /* 0x000fec000bf05300 */
[----:B------:R-:W-:Y:S05]  /*5680*/  PLOP3.LUT P3, PT, PT, PT, UP0, 0x80, 0x8 ;  /* 0x000000000008781c */ /* 0x000fea0003f6f008 */
[----:B------:R-:W1:Y:S01]  /*5690*/  @UP0 LDCU.64 UR6, c[0x0][0x888] ;  /* 0x00011100ff0607ac */ /* 0x000e620008000a00 */
[----:B------:R-:W-:Y:S07]  /*56a0*/  @UP0 UIMAD UR4, UR36, UR44, URZ ;  /* 0x0000002c240402a4 */ /* 0x000fee000f8e02ff */
[----:B------:R-:W-:Y:S01]  /*56b0*/  @!P3 PRMT R88, R0, 0x7610, R88 ;  /* 0x000076100058b816 */ /* 0x000fe20000000058 */
[----:B-1----:R-:W-:Y:S03]  /*56c0*/  @UP0 UIMAD.WIDE UR6, UR4, 0x4, UR6 ;  /* 0x00000004040608a5 */ /* 0x002fe6000f8e0206 */
[----:B------:R-:W1:Y:S03]  /*56d0*/  @!UP0 LDCU UR4, c[0x0][0x880] ;  /* 0x00011000ff0487ac */ /* 0x000e660008000800 */
[----:B------:R-:W-:Y:S01]  /*56e0*/  IMAD.U32 R2, RZ, RZ, UR6 ;  /* 0x00000006ff027e24 */ /* 0x000fe2000f8e00ff */
[----:B------:R-:W-:Y:S05]  /*56f0*/  MOV R3, UR7 ;  /* 0x0000000700037c02 */ /* 0x000fea0008000f00 */
[----:B-----5:R2:W5:Y:S02]  /*5700*/  @P3 LDG.E R49, desc[UR46][R2.64] ;  /* 0x0000002e02313981 */ /* 0x020564000c1e1900 */
[----:B-12---:R-:W-:Y:S02]  /*5710*/  @!P3 IMAD.U32 R49, RZ, RZ, UR4 ;  /* 0x00000004ff31be24 */ /* 0x006fe4000f8e00ff */
.L_x_86:
[----:B------:R-:W-:Y:S05]  /*5720*/  @!P4 BRA `(.L_x_87) ;  /* 0x000000000020c947 */ /* 0x000fea0003800000 */
[----:B------:R-:W-:Y:S04]  /*5730*/  ISETP.NE.U32.AND P3, PT, R80, RZ, PT ;  /* 0x000000ff5000720c */ /* 0x000fe80003f65070 */
[----:B------:R-:W-:Y:S11]  /*5740*/  ISETP.NE.AND.EX P3, PT, R81, RZ, PT, P3 ;  /* 0x000000ff5100720c */ /* 0x000ff60003f65330 */
[----:B------:R-:W-:Y:S02]  /*5750*/  @!UPT UIADD3 URZ, UPT, UPT, URZ, URZ, URZ ;  /* 0x000000fffffff290 */ /* 0x000fe4000fffe0ff */
[----:B------:R-:W1:Y:S01]  /*5760*/  @P3 LDC.64 R2, c[0x0][0x8a8] ;  /* 0x00022a00ff023b82 */ /* 0x000e620000000a00 */
[----:B------:R-:W-:Y:S04]  /*5770*/  @P3 IMAD R0, R82, UR36, RZ ;  /* 0x0000002452003c24 */ /* 0x000fe8000f8e02ff */
[----:B-1----:R-:W-:Y:S05]  /*5780*/  @P3 IMAD.WIDE R2, R0, 0x4, R2 ;  /* 0x0000000400023825 */ /* 0x002fea00078e0202 */
[----:B-----5:R1:W5:Y:S02]  /*5790*/  @P3 LDG.E R47, desc[UR46][R2.64] ;  /* 0x0000002e022f3981 */ /* 0x020364000c1e1900 */
[----:B-1----:R-:W2:Y:S02]  /*57a0*/  @!P3 LDC R47, c[0x0][0x8a0] ;  /* 0x00022800ff2fbb82 */ /* 0x002ea40000000800 */
.L_x_87:
[----:B-----5:R-:W-:Y:S01]  /*57b0*/  FSETP.NEU.AND P3, PT, R49, RZ, PT ;  /* 0x000000ff3100720b */ /* 0x020fe20003f6d000 */
[----:B------:R-:W-:Y:S01]  /*57c0*/  IMAD.SHL.U32 R66, R92, 0x2, RZ ;  /* 0x000000025c427824 */ /* 0x000fe200078e00ff */
[----:B------:R-:W-:Y:S01]  /*57d0*/  SEL R4, RZ, 0xffffffff, P2 ;  /* 0xffffffffff047807 */ /* 0x000fe20001000000 */
[----:B------:R-:W-:Y:S01]  /*57e0*/  BSSY B1, `(.L_x_88) ;  /* 0x0000043000017945 */ /* 0x000fe20003800000 */
[----:B------:R-:W-:Y:S01]  /*57f0*/  @P1 LOP3.LUT P2, RZ, R88, 0xff, RZ, 0xc0, !PT ;  /* 0x000000ff58ff1812 */ /* 0x000fe2000784c0ff */
[----:B------:R-:W-:Y:S01]  /*5800*/  VIADD R107, R66, UR48 ;  /* 0x00000030426b7c36 */ /* 0x000fe20008000000 */
[----:B------:R-:W-:Y:S01]  /*5810*/  @P1 SEL R0, RZ, 0xffffffff, P3 ;  /* 0xffffffffff001807 */ /* 0x000fe20001800000 */
[----:B------:R-:W-:Y:S01]  /*5820*/  IMAD.MOV.U32 R67, RZ, RZ, 0x1 ;  /* 0x00000001ff437424 */ /* 0x000fe200078e00ff */
[----:B------:R-:W-:Y:S01]  /*5830*/  LOP3.LUT R98, R98, 0x1, RZ, 0x3c, !PT ;  /* 0x0000000162627812 */ /* 0x000fe200078e3cff */
[----:B------:R-:W-:Y:S01]  /*5840*/  IMAD.MOV.U32 R65, RZ, RZ, RZ ;  /* 0x000000ffff417224 */ /* 0x000fe200078e00ff */
[----:B------:R-:W-:Y:S02]  /*5850*/  @P0 SEL R0, R4, R0, !P2 ;  /* 0x0000000004000207 */ /* 0x000fe40005000000 */
[----:B------:R-:W-:Y:S02]  /*5860*/  CS2R R78, SRZ ;  /* 0x00000000004e7805 */ /* 0x000fe4000001ff00 */
[----:B------:R-:W-:Y:S02]  /*5870*/  LEA R64, R45, UR48, 0x3 ;  /* 0x000000302d407c11 */ /* 0x000fe4000f8e18ff */
[----:B------:R-:W-:Y:S02]  /*5880*/  CS2R R76, SRZ ;  /* 0x00000000004c7805 */ /* 0x000fe4000001ff00 */
[----:B------:R-:W-:Y:S02]  /*5890*/  @P1 LOP3.LUT R0, R0, 0x1, RZ, 0xc0, !PT ;  /* 0x0000000100001812 */ /* 0x000fe400078ec0ff */
[----:B------:R-:W-:Y:S02]  /*58a0*/  CS2R R70, SRZ ;  /* 0x0000000000467805 */ /* 0x000fe4000001ff00 */
[----:B------:R-:W-:Y:S02]  /*58b0*/  SHF.L.U32 R2, R97, 0x1f, RZ ;  /* 0x0000001f61027819 */ /* 0x000fe400000006ff */
[----:B------:R-:W-:Y:S02]  /*58c0*/  CS2R R68, SRZ ;  /* 0x0000000000447805 */ /* 0x000fe4000001ff00 */
[----:B------:R-:W-:Y:S02]  /*58d0*/  ISETP.NE.U32.OR P6, PT, R0, 0x1, !P1 ;  /* 0x000000010000780c */ /* 0x000fe40004fc5470 */
[----:B------:R-:W-:Y:S02]  /*58e0*/  CS2R R62, SRZ ;  /* 0x00000000003e7805 */ /* 0x000fe4000001ff00 */
[----:B------:R-:W-:Y:S02]  /*58f0*/  PLOP3.LUT P2, PT, PT, PT, UP1, 0x80, 0x8 ;  /* 0x000000000008781c */ /* 0x000fe40003f4f018 */
[----:B------:R-:W-:Y:S02]  /*5900*/  CS2R R60, SRZ ;  /* 0x00000000003c7805 */ /* 0x000fe4000001ff00 */
[----:B------:R-:W-:Y:S02]  /*5910*/  LEA.HI R48, R45, R45, RZ, 0x1 ;  /* 0x0000002d2d307211 */ /* 0x000fe400078f08ff */
[----:B------:R-:W-:Y:S02]  /*5920*/  CS2R R58, SRZ ;  /* 0x00000000003a7805 */ /* 0x000fe4000001ff00 */
[----:B------:R-:W-:Y:S02]  /*5930*/  LOP3.LUT P4, R103, R88, 0xff, RZ, 0xc0, !PT ;  /* 0x000000ff58677812 */ /* 0x000fe4000788c0ff */
[----:B------:R-:W-:Y:S02]  /*5940*/  CS2R R56, SRZ ;  /* 0x0000000000387805 */ /* 0x000fe4000001ff00 */
[----:B------:R-:W-:Y:S01]  /*5950*/  SEL R3, RZ, 0xffffffff, P3 ;  /* 0xffffffffff037807 */ /* 0x000fe20001800000 */
[----:B------:R-:W-:Y:S01]  /*5960*/  VIADD R108, R107, 0x400 ;  /* 0x000004006b6c7836 */ /* 0x000fe20000000000 */
[----:B------:R-:W-:Y:S01]  /*5970*/  P2R R105, PR, RZ, 0x40 ;  /* 0x00000040ff697803 */ /* 0x000fe20000000000 */
[----:B------:R-:W-:Y:S01]  /*5980*/  IMAD.IADD R106, R99, 0x1, R107 ;  /* 0x00000001636a7824 */ /* 0x000fe200078e026b */
[----:B------:R-:W-:Y:S02]  /*5990*/  @P6 SHF.L.U32 R0, R98, 0x1f, RZ ;  /* 0x0000001f62006819 */ /* 0x000fe400000006ff */
[----:B------:R-:W-:Y:S02]  /*59a0*/  @P2 SEL R3, R4, R3, !P4 ;  /* 0x0000000304032207 */ /* 0x000fe40006000000 */
[----:B------:R1:W3:Y:S02]  /*59b0*/  @P6 SYNCS.PHASECHK.TRANS64.TRYWAIT P1, [UR48+0x20], R0 ;  /* 0x00002000ff0065a7 */ /* 0x0002e40008021130 */
[----:B------:R-:W-:Y:S04]  /*59c0*/  LOP3.LUT R3, R3, 0x1, RZ, 0xc0, !PT ;  /* 0x0000000103037812 */ /* 0x000fe800078ec0ff */
[----:B------:R-:W-:Y:S04]  /*59d0*/  ISETP.NE.U32.AND P5, PT, R3, 0x1, PT ;  /* 0x000000010300780c */ /* 0x000fe80003fa5070 */
[----:B------:R-:W-:Y:S01]  /*59e0*/  P2R R72, PR, RZ, 0x20 ;  /* 0x00000020ff487803 */ /* 0x000fe20000000000 */
[----:B------:R4:W2:Y:S01]  /*59f0*/  SYNCS.PHASECHK.TRANS64.TRYWAIT P0, [R64+URZ+0x90], R2 ;  /* 0x00009002400075a7 */ /* 0x0008a200080011ff */
[C---:B-1----:R-:W-:Y:S01]  /*5a00*/  IMAD.SHL.U32 R0, R48.reuse, 0x80, RZ ;  /* 0x0000008030007824 */ /* 0x042fe200078e00ff */
[----:B------:R-:W-:Y:S04]  /*5a10*/  LOP3.LUT R48, R48, 0xffe, RZ, 0xc0, !PT ;  /* 0x00000ffe30307812 */ /* 0x000fe800078ec0ff */
[----:B------:R-:W-:Y:S01]  /*5a20*/  LOP3.LUT R0, R0, 0xffffff00, RZ, 0xc0, !PT ;  /* 0xffffff0000007812 */ /* 0x000fe200078ec0ff */
[----:B------:R-:W-:Y:S04]  /*5a30*/  IMAD.IADD R48, R45, 0x1, -R48 ;  /* 0x000000012d307824 */ /* 0x000fe800078e0a30 */
[----:B------:R-:W-:Y:S04]  /*5a40*/  IMAD.IADD R0, R46, 0x1, R0 ;  /* 0x000000012e007824 */ /* 0x000fe800078e0200 */
[----:B------:R-:W-:Y:S01]  /*5a50*/  IMAD R48, R48, 0x100000, R0 ;  /* 0x0010000030307824 */ /* 0x000fe200078e0200 */
[----:B---3--:R-:W-:Y:S01]  /*5a60*/  @P6 SEL R67, RZ, 0x1, !P1 ;  /* 0x00000001ff436807 */ /* 0x008fe20004800000 */
[----:B----4-:R-:W-:Y:S06]  /*5a70*/  @!P6 BRA `(.L_x_89) ;  /* 0x000000000064e947 */ /* 0x010fec0003800000 */
[----:B------:R-:W-:Y:S01]  /*5a80*/  @P5 IMAD R5, R100, 0x2, R108 ;  /* 0x0000000264055824 */ /* 0x000fe200078e026c */
[----:B------:R-:W-:Y:S01]  /*5a90*/  ISETP.NE.AND P1, PT, R67, RZ, PT ;  /* 0x000000ff4300720c */ /* 0x000fe20003f25270 */
[----:B------:R-:W-:Y:S01]  /*5aa0*/  IMAD.MOV.U32 R78, RZ, RZ, RZ ;  /* 0x000000ffff4e7224 */ /* 0x000fe200078e00ff */
[----:B------:R-:W-:Y:S01]  /*5ab0*/  BSSY B0, `(.L_x_90) ;  /* 0x000000d000007945 */ /* 0x000fe20003800000 */
[----:B------:R-:W-:Y:S01]  /*5ac0*/  @P5 IMAD.IADD R4, R99, 0x1, R5 ;  /* 0x0000000163045824 */ /* 0x000fe200078e0205 */
[----:B------:R-:W-:Y:S02]  /*5ad0*/  CS2R R70, SRZ ;  /* 0x0000000000467805 */ /* 0x000fe4000001ff00 */
[----:B------:R-:W-:Y:S02]  /*5ae0*/  CS2R R68, SRZ ;  /* 0x0000000000447805 */ /* 0x000fe4000001ff00 */
[----:B------:R-:W-:Y:S02]  /*5af0*/  CS2R R76, SRZ ;  /* 0x00000000004c7805 */ /* 0x000fe4000001ff00 */
[----:B------:R-:W-:Y:S02]  /*5b00*/  CS2R R58, SRZ ;  /* 0x00000000003a7805 */ /* 0x000fe4000001ff00 */
[----:B------:R-:W-:Y:S02]  /*5b10*/  CS2R R56, SRZ ;  /* 0x0000000000387805 */ /* 0x000fe4000001ff00 */
[----:B------:R-:W-:Y:S02]  /*5b20*/  CS2R R62, SRZ ;  /* 0x00000000003e7805 */ /* 0x000fe4000001ff00 */
[----:B------:R-:W-:Y:S01]  /*5b30*/  CS2R R60, SRZ ;  /* 0x00000000003c7805 */ /* 0x000fe2000001ff00 */
[----:B------:R-:W-:Y:S06]  /*5b40*/  @P1 BRA `(.L_x_91) ;  /* 0x00000000000c1947 */ /* 0x000fec0003800000 */
[----:B------:R-:W-:Y:S04]  /*5b50*/  SHF.L.U32 R3, R98, 0x1f, RZ ;  /* 0x0000001f62037819 */ /* 0x000fe800000006ff */
[----:B------:R-:W1:Y:S02]  /*5b60*/  SYNCS.PHASECHK.TRANS64.TRYWAIT P1, [UR48+0x20], R3 ;  /* 0x00002003ff0075a7 */ /* 0x000e640008021130 */
[----:B-1----:R-:W-:Y:S05]  /*5b70*/  @!P1 BRA `(.L_x_92) ;  /* 0x0000003c00509947 */ /* 0x002fea0003800000 */
.L_x_91:
[----:B------:R-:W-:Y:S05]  /*5b80*/  BSYNC B0 ;  /* 0x0000000000007941 */ /* 0x000fea0003800000 */
.L_x_90:
[----:B------:R-:W-:Y:S01]  /*5b90*/  ISETP.NE.AND P1, PT, R72, RZ, PT ;  /* 0x000000ff4800720c */ /* 0x000fe20003f25270 */
[----:B------:R-:W-:Y:S11]  /*5ba0*/  HFMA2 R65, -RZ, RZ, 0, 5.9604644775390625e-08 ;  /* 0x00000001ff417431 */ /* 0x000ff600000001ff */
[----:B------:R-:W-:Y:S01]  /*5bb0*/  @!UPT UIADD3 URZ, UPT, UPT, URZ, URZ, URZ ;  /* 0x000000fffffff290 */ /* 0x000fe2000fffe0ff */
[----:B------:R-:W-:Y:S05]  /*5bc0*/  @P1 WARPSYNC.ALL ;  /* 0x0000000000001948 */ /* 0x000fea0003800000 */
[----:B------:R3:W4:Y:S04]  /*5bd0*/  @P1 LDSM.16.M88.4 R68, [R5] ;  /* 0x000000000544183b */ /* 0x0007280000000200 */
[----:B------:R3:W1:Y:S04]  /*5be0*/  @P1 LDSM.16.M88.4 R76, [R4] ;  /* 0x00000000044c183b */ /* 0x0006680000000200 */
[----:B------:R3:W1:Y:S04]  /*5bf0*/  @P1 LDSM.16.M88.4 R56, [R66+UR48+0x400] ;  /* 0x000400304238183b */ /* 0x0006680008000200 */
[----:B------:R3:W1:Y:S02]  /*5c00*/  @P1 LDSM.16.M88.4 R60, [R106+0x400] ;  /* 0x000400006a3c183b */ /* 0x0006640000000200 */
.L_x_89:
[----:B------:R-:W-:Y:S05]  /*5c10*/  BSYNC B1 ;  /* 0x0000000000017941 */ /* 0x000fea0003800000 */
.L_x_88:
[----:B-1----:R-:W-:Y:S04]  /*5c20*/  SHF.R.U32.HI R0, RZ, 0x15, R48 ;  /* 0x00000015ff007819 */ /* 0x002fe80000011630 */
[----:B------:R-:W-:Y:S01]  /*5c30*/  LOP3.LUT P1, RZ, R0, 0x3, R93, 0x48, !PT ;  /* 0x0000000300ff7812 */ /* 0x000fe2000782485d */
[----:B------:R-:W-:Y:S01]  /*5c40*/  @!UPT UIADD3 URZ, UPT, UPT, URZ, URZ, URZ ;  /* 0x000000fffffff290 */ /* 0x000fe2000fffe0ff */
[----:B--2---:R-:W-:Y:S11]  /*5c50*/  @P0 BRA `(.L_x_93) ;  /* 0x0000000000080947 */ /* 0x004ff60003800000 */
[----:B------:R-:W1:Y:S02]  /*5c60*/  SYNCS.PHASECHK.TRANS64.TRYWAIT P0, [R64+URZ+0x90], R2 ;  /* 0x00009002400075a7 */ /* 0x000e6400080011ff */
[----:B-1----:R-:W-:Y:S05]  /*5c70*/  @!P0 BRA `(.L_x_94) ;  /* 0x0000003c00288947 */ /* 0x002fea0003800000 */
.L_x_93:
[----:B------:R-:W-:Y:S05]  /*5c80*/  @!P1 BRA `(.L_x_95) ;  /* 0x0000000000409947 */ /* 0x000fea0003800000 */
[----:B------:R-:W3:Y:S01]  /*5c90*/  LDCU.64 UR8, c[0x4][0x70] ;  /* 0x01000e00ff0877ac */ /* 0x000ee20008000a00 */
[----:B------:R-:W-:Y:S01]  /*5ca0*/  MOV R3, 0x0 ;  /* 0x0000000000037802 */ /* 0x000fe20000000f00 */
[----:B------:R-:W-:Y:S02]  /*5cb0*/  HFMA2 R12, -RZ, RZ, 0, 5.9604644775390625e-08 ;  /* 0x00000001ff0c7431 */ /* 0x000fe400000001ff */
[----:B------:R-:W-:Y:S02]  /*5cc0*/  IMAD.MOV.U32 R8, RZ, RZ, 0x192 ;  /* 0x00000192ff087424 */ /* 0x000fe400078e00ff */
[----:B------:R-:W-:Y:S01]  /*5cd0*/  IMAD.MOV.U32 R13, RZ, RZ, RZ ;  /* 0x000000ffff0d7224 */ /* 0x000fe200078e00ff */
[----:B------:R-:W2:Y:S01]  /*5ce0*/  LDCU.64 UR6, c[0x4][0x78] ;  /* 0x01000f00ff0677ac */ /* 0x000ea20008000a00 */
[----:B-1----:R-:W1:Y:S01]  /*5cf0*/  LDC.64 R2, c[0x4][R3] ;  /* 0x0100000003027b82 */ /* 0x002e620000000a00 */
[----:B------:R-:W5:Y:S01]  /*5d00*/  LDCU.64 UR4, c[0x4][0x10] ;  /* 0x01000200ff0477ac */ /* 0x000f620008000a00 */
[----:B---3--:R-:W-:Y:S01]  /*5d10*/  MOV R5, UR9 ;  /* 0x0000000900057c02 */ /* 0x008fe20008000f00 */
[----:B------:R-:W-:Y:S01]  /*5d20*/  IMAD.U32 R4, RZ, RZ, UR8 ;  /* 0x00000008ff047e24 */ /* 0x000fe2000f8e00ff */
[----:B--2---:R-:W-:Y:S01]  /*5d30*/  MOV R7, UR7 ;  /* 0x0000000700077c02 */ /* 0x004fe20008000f00 */
[----:B------:R-:W-:Y:S01]  /*5d40*/  IMAD.U32 R6, RZ, RZ, UR6 ;  /* 0x00000006ff067e24 */ /* 0x000fe2000f8e00ff */
[----:B-----5:R-:W-:Y:S01]  /*5d50*/  MOV R11, UR5 ;  /* 0x00000005000b7c02 */ /* 0x020fe20008000f00 */
[----:B------:R-:W-:Y:S02]  /*5d60*/  IMAD.U32 R10, RZ, RZ, UR4 ;  /* 0x00000004ff0a7e24 */ /* 0x000fe4000f8e00ff */
[----:B------:R-:W-:Y:S07]  /*5d70*/  LEPC R20, `(.L_x_95) ;  /* 0x000000001014794e */ /* 0x000fee0000000000 */
[----:B-1--4-:R-:W-:Y:S05]  /*5d80*/  CALL.ABS.NOINC R2 ;  /* 0x0000000002007343 */ /* 0x012fea0003c00000 */
.L_x_95:
[----:B------:R-:W-:Y:S05]  /*5d90*/  WARPSYNC.ALL ;  /* 0x0000000000007948 */ /* 0x000fea0003800000 */
[----:B------:R-:W-:Y:S01]  /*5da0*/  R2UR UR4, R48 ;  /* 0x00000000300472ca */ /* 0x000fe200000e0000 */
[--C-:B------:R-:W-:Y:S01]  /*5db0*/  HADD2.F32 R50, -RZ, R56.reuse.H0_H0 ;  /* 0x20000038ff327230 */ /* 0x100fe20000004100 */
[----:B------:R-:W-:Y:S01]  /*5dc0*/  SHF.L.U32 R73, R100, 0x1, RZ ;  /* 0x0000000164497819 */ /* 0x000fe200000006ff */
[----:B------:R-:W-:Y:S01]  /*5dd0*/  HADD2.F32 R51, -RZ, R56.H1_H1 ;  /* 0x30000038ff337230 */ /* 0x000fe20000004100 */
[----:B------:R-:W-:Y:S01]  /*5de0*/  ISETP.NE.AND P0, PT, R101, RZ, PT ;  /* 0x000000ff6500720c */ /* 0x000fe20003f05270 */
[--C-:B------:R-:W-:Y:S01]  /*5df0*/  HADD2.F32 R52, -RZ, R57.reuse.H0_H0 ;  /* 0x20000039ff347230 */ /* 0x100fe20000004100 */
[----:B------:R-:W-:Y:S01]  /*5e00*/  IADD3 R108, PT, PT, R108, R73, RZ ;  /* 0x000000496c6c7210 */ /* 0x000fe20007ffe0ff */
[----:B------:R-:W-:Y:S03]  /*5e10*/  BSSY.RECONVERGENT B0, `(.L_x_96) ;  /* 0x0000086000007945 */ /* 0x000fe60003800200 */
[----:B------:R-:W-:Y:S03]  /*5e20*/  IADD3 R109, PT, PT, R99, R108, RZ ;  /* 0x0000006c636d7210 */ /* 0x000fe60007ffe0ff */
[----:B---3--:R-:W2:Y:S02]  /*5e30*/  LDTM.16dp256bit.x8 R4, tmem[UR4] ;  /* 0x00000004000479ee */ /* 0x008ea400081a0000 */
[C---:B--2---:R-:W-:Y:S01]  /*5e40*/  FMUL R0, R47.reuse, R4 ;  /* 0x000000042f007220 */ /* 0x044fe20000400000 */
[C---:B-1----:R-:W-:Y:S01]  /*5e50*/  FMUL R2, R47.reuse, R5 ;  /* 0x000000052f027220 */ /* 0x042fe20000400000 */
[C---:B------:R-:W-:Y:S01]  /*5e60*/  FMUL R4, R47.reuse, R8 ;  /* 0x000000082f047220 */ /* 0x040fe20000400000 */
[----:B------:R-:W-:Y:S01]  /*5e70*/  FMUL R3, R47, R6 ;  /* 0x000000062f037220 */ /* 0x000fe20000400000 */
[C---:B------:R-:W-:Y:S01]  /*5e80*/  FFMA R0, R49.reuse, R50, R0 ;  /* 0x0000003231007223 */ /* 0x040fe20000000000 */
[----:B------:R-:W-:Y:S01]  /*5e90*/  FFMA R2, R49, R51, R2 ;  /* 0x0000003331027223 */ /* 0x000fe20000000002 */
[C---:B------:R-:W-:Y:S01]  /*5ea0*/  FMUL R5, R47.reuse, R9 ;  /* 0x000000092f057220 */ /* 0x040fe20000400000 */
        /* <DEDUP_REMOVED lines=16> */
[----:B------:R-:W-:Y:S02]  /*5fb0*/  HADD2.F32 R32, -RZ, R57.H1_H1 ;  /* 0x30000039ff207230 */ /* 0x000fe40000004100 */
[C---:B------:R-:W-:Y:S01]  /*5fc0*/  FMUL R26, R47.reuse, R30 ;  /* 0x0000001e2f1a7220 */ /* 0x040fe20000400000 */
[----:B------:R-:W-:Y:S01]  /*5fd0*/  FMUL R29, R47, R33 ;  /* 0x000000212f1d7220 */ /* 0x000fe20000400000 */
[--C-:B------:R-:W-:Y:S02]  /*5fe0*/  HADD2.F32 R33, -RZ, R58.reuse.H0_H0 ;  /* 0x2000003aff217230 */ /* 0x100fe40000004100 */
[----:B------:R-:W-:Y:S01]  /*5ff0*/  FFMA R3, R49, R52, R3 ;  /* 0x0000003431037223 */ /* 0x000fe20000000003 */
[C---:B------:R-:W-:Y:S01]  /*6000*/  FMUL R7, R47.reuse, R7 ;  /* 0x000000072f077220 */ /* 0x040fe20000400000 */
[----:B------:R-:W-:Y:S01]  /*6010*/  FMUL R30, R47, R34 ;  /* 0x000000222f1e7220 */ /* 0x000fe20000400000 */
[----:B------:R-:W-:Y:S01]  /*6020*/  HADD2.F32 R34, -RZ, R58.H1_H1 ;  /* 0x3000003aff227230 */ /* 0x000fe20000004100 */
[----:B------:R-:W-:Y:S01]  /*6030*/  F2FP.F16.F32.PACK_AB R52, R2, R0 ;  /* 0x000000000234723e */ /* 0x000fe200000000ff */
[--C-:B------:R-:W-:Y:S02]  /*6040*/  HADD2.F32 R0, -RZ, R59.reuse.H0_H0 ;  /* 0x2000003bff007230 */ /* 0x100fe40000004100 */
[C---:B------:R-:W-:Y:S01]  /*6050*/  FFMA R7, R49.reuse, R32, R7 ;  /* 0x0000002031077223 */ /* 0x040fe20000000007 */
[----:B------:R-:W-:Y:S02]  /*6060*/  HADD2.F32 R2, -RZ, R59.H1_H1 ;  /* 0x3000003bff027230 */ /* 0x000fe40000004100 */
[C---:B------:R-:W-:Y:S01]  /*6070*/  FFMA R4, R49.reuse, R33, R4 ;  /* 0x0000002131047223 */ /* 0x040fe20000000004 */
[C---:B------:R-:W-:Y:S01]  /*6080*/  FFMA R5, R49.reuse, R34, R5 ;  /* 0x0000002231057223 */ /* 0x040fe20000000005 */
[----:B------:R-:W-:Y:S01]  /*6090*/  FFMA R6, R49, R0, R6 ;  /* 0x0000000031067223 */ /* 0x000fe20000000006 */
[--C-:B------:R-:W-:Y:S02]  /*60a0*/  HADD2.F32 R0, -RZ, R60.reuse.H0_H0 ;  /* 0x2000003cff007230 */ /* 0x100fe40000004100 */
[----:B------:R-:W-:Y:S01]  /*60b0*/  FMUL R11, R47, R11 ;  /* 0x0000000b2f0b7220 */ /* 0x000fe20000400000 */
[----:B------:R-:W-:Y:S01]  /*60c0*/  F2FP.F16.F32.PACK_AB R53, R7, R3 ;  /* 0x000000030735723e */ /* 0x000fe200000000ff */
[--C-:B------:R-:W-:Y:S02]  /*60d0*/  HADD2.F32 R3, -RZ, R61.reuse.H0_H0 ;  /* 0x2000003dff037230 */ /* 0x100fe40000004100 */
[----:B------:R-:W-:Y:S01]  /*60e0*/  FMUL R15, R47, R15 ;  /* 0x0000000f2f0f7220 */ /* 0x000fe20000400000 */
[C---:B------:R-:W-:Y:S01]  /*60f0*/  FFMA R11, R49.reuse, R2, R11 ;  /* 0x00000002310b7223 */ /* 0x040fe2000000000b */
[----:B------:R-:W-:Y:S02]  /*6100*/  HADD2.F32 R2, -RZ, R60.H1_H1 ;  /* 0x3000003cff027230 */ /* 0x000fe40000004100 */
[----:B------:R-:W-:Y:S01]  /*6110*/  FFMA R8, R49, R0, R8 ;  /* 0x0000000031087223 */ /* 0x000fe20000000008 */
[----:B------:R-:W-:Y:S02]  /*6120*/  HADD2.F32 R0, -RZ, R61.H1_H1 ;  /* 0x3000003dff007230 */ /* 0x000fe40000004100 */
[C---:B------:R-:W-:Y:S01]  /*6130*/  FMUL R19, R47.reuse, R19 ;  /* 0x000000132f137220 */ /* 0x040fe20000400000 */
[----:B------:R-:W-:Y:S01]  /*6140*/  FMUL R23, R47, R23 ;  /* 0x000000172f177220 */ /* 0x000fe20000400000 */
[C---:B------:R-:W-:Y:S01]  /*6150*/  FFMA R9, R49.reuse, R2, R9 ;  /* 0x0000000231097223 */ /* 0x040fe20000000009 */
[--C-:B------:R-:W-:Y:S02]  /*6160*/  HADD2.F32 R2, -RZ, R62.reuse.H0_H0 ;  /* 0x2000003eff027230 */ /* 0x100fe40000004100 */
[C---:B------:R-:W-:Y:S01]  /*6170*/  FFMA R10, R49.reuse, R3, R10 ;  /* 0x00000003310a7223 */ /* 0x040fe2000000000a */
[--C-:B------:R-:W-:Y:S02]  /*6180*/  HADD2.F32 R3, -RZ, R63.reuse.H0_H0 ;  /* 0x2000003fff037230 */ /* 0x100fe40000004100 */
[C---:B------:R-:W-:Y:S01]  /*6190*/  FFMA R15, R49.reuse, R0, R15 ;  /* 0x00000000310f7223 */ /* 0x040fe2000000000f */
[----:B------:R-:W-:Y:S02]  /*61a0*/  HADD2.F32 R0, -RZ, R62.H1_H1 ;  /* 0x3000003eff007230 */ /* 0x000fe40000004100 */
[----:B------:R-:W-:Y:S01]  /*61b0*/  FFMA R12, R49, R2, R12 ;  /* 0x00000002310c7223 */ /* 0x000fe2000000000c */
[--C-:B----4-:R-:W-:Y:S02]  /*61c0*/  HADD2.F32 R2, -RZ, R68.reuse.H0_H0 ;  /* 0x20000044ff027230 */ /* 0x110fe40000004100 */
[C---:B------:R-:W-:Y:S01]  /*61d0*/  FMUL R27, R47.reuse, R27 ;  /* 0x0000001b2f1b7220 */ /* 0x040fe20000400000 */
[----:B------:R-:W-:Y:S01]  /*61e0*/  FMUL R31, R47, R31 ;  /* 0x0000001f2f1f7220 */ /* 0x000fe20000400000 */
[C---:B------:R-:W-:Y:S01]  /*61f0*/  FFMA R13, R49.reuse, R0, R13 ;  /* 0x00000000310d7223 */ /* 0x040fe2000000000d */
[----:B------:R-:W-:Y:S02]  /*6200*/  HADD2.F32 R0, -RZ, R63.H1_H1 ;  /* 0x3000003fff007230 */ /* 0x000fe40000004100 */
[----:B------:R-:W-:Y:S01]  /*6210*/  FFMA R14, R49, R3, R14 ;  /* 0x00000003310e7223 */ /* 0x000fe2000000000e */
[----:B------:R-:W-:Y:S01]  /*6220*/  HADD2.F32 R3, -RZ, R68.H1_H1 ;  /* 0x30000044ff037230 */ /* 0x000fe20000004100 */
[----:B------:R-:W-:Y:S01]  /*6230*/  F2FP.F16.F32.PACK_AB R54, R5, R4 ;  /* 0x000000040536723e */ /* 0x000fe200000000ff */
[----:B------:R-:W-:Y:S02]  /*6240*/  HADD2.F32 R4, -RZ, R79.H0_H0 ;  /* 0x2000004fff047230 */ /* 0x000fe40000004100 */
[C---:B------:R-:W-:Y:S01]  /*6250*/  FFMA R19, R49.reuse, R0, R19 ;  /* 0x0000000031137223 */ /* 0x040fe20000000013 */
[--C-:B------:R-:W-:Y:S02]  /*6260*/  HADD2.F32 R0, -RZ, R69.reuse.H0_H0 ;  /* 0x20000045ff007230 */ /* 0x100fe40000004100 */
[C---:B------:R-:W-:Y:S01]  /*6270*/  FFMA R16, R49.reuse, R2, R16 ;  /* 0x0000000231107223 */ /* 0x040fe20000000010 */
[----:B------:R-:W-:Y:S01]  /*6280*/  FFMA R17, R49, R3, R17 ;  /* 0x0000000331117223 */ /* 0x000fe20000000011 */
[----:B------:R-:W-:Y:S01]  /*6290*/  HADD2.F32 R2, -RZ, R69.H1_H1 ;  /* 0x30000045ff027230 */ /* 0x000fe20000004100 */
[----:B------:R-:W-:Y:S01]  /*62a0*/  F2FP.F16.F32.PACK_AB R55, R11, R6 ;  /* 0x000000060b37723e */ /* 0x000fe200000000ff */
[----:B------:R-:W-:Y:S01]  /*62b0*/  FFMA R18, R49, R0, R18 ;  /* 0x0000000031127223 */ /* 0x000fe20000000012 */
[--C-:B------:R-:W-:Y:S01]  /*62c0*/  HADD2.F32 R0, -RZ, R70.reuse.H0_H0 ;  /* 0x20000046ff007230 */ /* 0x100fe20000004100 */
[----:B------:R-:W-:Y:S01]  /*62d0*/  F2FP.F16.F32.PACK_AB R8, R9, R8 ;  /* 0x000000080908723e */ /* 0x000fe200000000ff */
[C---:B------:R-:W-:Y:S01]  /*62e0*/  FFMA R23, R49.reuse, R2, R23 ;  /* 0x0000000231177223 */ /* 0x040fe20000000017 */
[----:B------:R1:W-:Y:S01]  /*62f0*/  STSM.16.M88.4 [R107+0x400], R52 ;  /* 0x000400346b007844 */ /* 0x0003e20000000200 */
[----:B------:R-:W-:Y:S02]  /*6300*/  HADD2.F32 R2, -RZ, R70.H1_H1 ;  /* 0x30000046ff027230 */ /* 0x000fe40000004100 */
[----:B------:R-:W-:Y:S01]  /*6310*/  FFMA R20, R49, R0, R20 ;  /* 0x0000000031147223 */ /* 0x000fe20000000014 */
[--C-:B------:R-:W-:Y:S01]  /*6320*/  HADD2.F32 R3, -RZ, R71.reuse.H0_H0 ;  /* 0x20000047ff037230 */ /* 0x100fe20000004100 */
[----:B------:R-:W-:Y:S01]  /*6330*/  F2FP.F16.F32.PACK_AB R9, R15, R10 ;  /* 0x0000000a0f09723e */ /* 0x000fe200000000ff */
[----:B------:R-:W-:Y:S02]  /*6340*/  HADD2.F32 R0, -RZ, R71.H1_H1 ;  /* 0x30000047ff007230 */ /* 0x000fe40000004100 */
[C---:B------:R-:W-:Y:S01]  /*6350*/  FFMA R21, R49.reuse, R2, R21 ;  /* 0x0000000231157223 */ /* 0x040fe20000000015 */
[--C-:B------:R-:W-:Y:S02]  /*6360*/  HADD2.F32 R2, -RZ, R76.reuse.H0_H0 ;  /* 0x2000004cff027230 */ /* 0x100fe40000004100 */
[C---:B------:R-:W-:Y:S01]  /*6370*/  FFMA R22, R49.reuse, R3, R22 ;  /* 0x0000000331167223 */ /* 0x040fe20000000016 */
[--C-:B------:R-:W-:Y:S02]  /*6380*/  HADD2.F32 R3, -RZ, R77.reuse.H0_H0 ;  /* 0x2000004dff037230 */ /* 0x100fe40000004100 */
[C---:B------:R-:W-:Y:S01]  /*6390*/  FFMA R27, R49.reuse, R0, R27 ;  /* 0x00000000311b7223 */ /* 0x040fe2000000001b */
[----:B------:R-:W-:Y:S02]  /*63a0*/  HADD2.F32 R0, -RZ, R76.H1_H1 ;  /* 0x3000004cff007230 */ /* 0x000fe40000004100 */
[----:B------:R-:W-:Y:S01]  /*63b0*/  FFMA R24, R49, R2, R24 ;  /* 0x0000000231187223 */ /* 0x000fe20000000018 */
[--C-:B------:R-:W-:Y:S02]  /*63c0*/  HADD2.F32 R2, -RZ, R78.reuse.H0_H0 ;  /* 0x2000004eff027230 */ /* 0x100fe40000004100 */
[----:B------:R-:W-:Y:S01]  /*63d0*/  FMUL R35, R47, R35 ;  /* 0x000000232f237220 */ /* 0x000fe20000400000 */
[----:B------:R-:W-:Y:S01]  /*63e0*/  F2FP.F16.F32.PACK_AB R10, R13, R12 ;  /* 0x0000000c0d0a723e */ /* 0x000fe200000000ff */
[C---:B------:R-:W-:Y:S01]  /*63f0*/  FFMA R25, R49.reuse, R0, R25 ;  /* 0x0000000031197223 */ /* 0x040fe20000000019 */
[----:B------:R-:W-:Y:S02]  /*6400*/  HADD2.F32 R0, -RZ, R77.H1_H1 ;  /* 0x3000004dff007230 */ /* 0x000fe40000004100 */
[----:B------:R-:W-:Y:S01]  /*6410*/  FFMA R26, R49, R3, R26 ;  /* 0x00000003311a7223 */ /* 0x000fe2000000001a */
[----:B------:R-:W-:Y:S01]  /*6420*/  HADD2.F32 R3, -RZ, R78.H1_H1 ;  /* 0x3000004eff037230 */ /* 0x000fe20000004100 */
[----:B------:R-:W-:Y:S01]  /*6430*/  F2FP.F16.F32.PACK_AB R11, R19, R14 ;  /* 0x0000000e130b723e */ /* 0x000fe200000000ff */
[C---:B------:R-:W-:Y:S01]  /*6440*/  FFMA R31, R49.reuse, R0, R31 ;  /* 0x00000000311f7223 */ /* 0x040fe2000000001f */
[----:B------:R-:W-:Y:S02]  /*6450*/  HADD2.F32 R0, -RZ, R79.H1_H1 ;  /* 0x3000004fff007230 */ /* 0x000fe40000004100 */
[C---:B------:R-:W-:Y:S01]  /*6460*/  FFMA R28, R49.reuse, R2, R28 ;  /* 0x00000002311c7223 */ /* 0x040fe2000000001c */
[----:B------:R1:W-:Y:S01]  /*6470*/  STSM.16.M88.4 [R106+0x400], R8 ;  /* 0x000400086a007844 */ /* 0x0003e20000000200 */
[----:B------:R-:W-:Y:S01]  /*6480*/  FFMA R29, R49, R3, R29 ;  /* 0x00000003311d7223 */ /* 0x000fe2000000001d */
[----:B------:R-:W-:Y:S01]  /*6490*/  F2FP.F16.F32.PACK_AB R16, R17, R16 ;  /* 0x000000101110723e */ /* 0x000fe200000000ff */
[----:B------:R-:W-:Y:S01]  /*64a0*/  FFMA R30, R49, R4, R30 ;  /* 0x00000004311e7223 */ /* 0x000fe2000000001e */
[----:B------:R-:W-:Y:S01]  /*64b0*/  F2FP.F16.F32.PACK_AB R17, R23, R18 ;  /* 0x000000121711723e */ /* 0x000fe200000000ff */
[----:B------:R-:W-:Y:S01]  /*64c0*/  FFMA R35, R49, R0, R35 ;  /* 0x0000000031237223 */ /* 0x000fe20000000023 */
[----:B------:R-:W-:Y:S02]  /*64d0*/  F2FP.F16.F32.PACK_AB R18, R21, R20 ;  /* 0x000000141512723e */ /* 0x000fe400000000ff */
[----:B------:R-:W-:Y:S02]  /*64e0*/  F2FP.F16.F32.PACK_AB R19, R27, R22 ;  /* 0x000000161b13723e */ /* 0x000fe400000000ff */
[----:B------:R-:W-:Y:S02]  /*64f0*/  F2FP.F16.F32.PACK_AB R24, R25, R24 ;  /* 0x000000181918723e */ /* 0x000fe400000000ff */
[----:B------:R-:W-:Y:S01]  /*6500*/  F2FP.F16.F32.PACK_AB R25, R31, R26 ;  /* 0x0000001a1f19723e */ /* 0x000fe200000000ff */
[----:B------:R1:W-:Y:S01]  /*6510*/  STSM.16.M88.4 [R108], R16 ;  /* 0x000000106c007844 */ /* 0x0003e20000000200 */
[----:B------:R-:W-:Y:S02]  /*6520*/  F2FP.F16.F32.PACK_AB R26, R29, R28 ;  /* 0x0000001c1d1a723e */ /* 0x000fe400000000ff */
[----:B------:R-:W-:Y:S05]  /*6530*/  F2FP.F16.F32.PACK_AB R27, R35, R30 ;  /* 0x0000001e231b723e */ /* 0x000fea00000000ff */
[----:B------:R1:W-:Y:S01]  /*6540*/  STSM.16.M88.4 [R109], R24 ;  /* 0x000000186d007844 */ /* 0x0003e20000000200 */
[----:B------:R-:W-:Y:S01]  /*6550*/  @!PT LDS RZ, [RZ] ;  /* 0x00000000fffff984 */ /* 0x000fe20000000800 */
[----:B------:R-:W-:Y:S01]  /*6560*/  @!PT LDS RZ, [RZ] ;  /* 0x00000000fffff984 */ /* 0x000fe20000000800 */
[----:B------:R-:W-:Y:S01]  /*6570*/  @!PT LDS RZ, [RZ] ;  /* 0x00000000fffff984 */ /* 0x000fe20000000800 */
[----:B------:R-:W-:Y:S01]  /*6580*/  @!PT LDS RZ, [RZ] ;  /* 0x00000000fffff984 */ /* 0x000fe20000000800 */
[----:B------:R2:W-:Y:S07]  /*6590*/  MEMBAR.ALL.CTA ;  /* 0x0000000000007992 */ /* 0x0005ee0000008000 */
[----:B--2---:R-:W2:Y:S02]  /*65a0*/  FENCE.VIEW.ASYNC.S ;  /* 0x00000000000073c6 */ /* 0x004ea40000000000 */
[----:B--2---:R-:W-:Y:S06]  /*65b0*/  BAR.SYNC.DEFER_BLOCKING 0x1, 0x80 ;  /* 0x0042000000007b1d */ /* 0x004fec0000010000 */
[----:B------:R-:W-:Y:S05]  /*65c0*/  @P0 BRA `(.L_x_97) ;  /* 0x0000000000280947 */ /* 0x000fea0003800000 */
[----:B------:R-:W-:Y:S02]  /*65d0*/  UIADD3 UR4, UPT, UPT, UR48, 0x400, URZ ;  /* 0x0000040030047890 */ /* 0x000fe4000fffe0ff */
[----:B------:R-:W-:Y:S01]  /*65e0*/  UIADD3 UR6, UP0, UPT, UR52, 0x680, URZ ;  /* 0x0000068034067890 */ /* 0x000fe2000ff1e0ff */
[----:B------:R-:W-:Y:S03]  /*65f0*/  UMOV UR43, UR36 ;  /* 0x00000024002b7c82 */ /* 0x000fe60008000000 */
[----:B------:R-:W-:Y:S01]  /*6600*/  MOV R94, UR4 ;  /* 0x00000004005e7c02 */ /* 0x000fe20008000f00 */
[----:B------:R-:W-:Y:S03]  /*6610*/  UIADD3.X UR7, UPT, UPT, URZ, UR53, URZ, UP0, !UPT ;  /* 0x00000035ff077290 */ /* 0x000fe600087fe4ff */
[----:B------:R-:W-:Y:S11]  /*6620*/  R2UR UR40, R94 ;  /* 0x000000005e2872ca */ /* 0x000ff600000e0000 */
[----:B------:R-:W-:Y:S02]  /*6630*/  @!UPT UIADD3 URZ, UPT, UPT, URZ, URZ, URZ ;  /* 0x000000fffffff290 */ /* 0x000fe4000fffe0ff */
[----:B------:R2:W-:Y:S01]  /*6640*/  UTMASTG.3D [UR40], [UR6] ;  /* 0x00000028060073b5 */ /* 0x0005e20008010000 */
[----:B------:R0:W-:Y:S01]  /*6650*/  UTMACMDFLUSH ;  /* 0x00000000000079b7 */ /* 0x0001e20000000000 */
[----:B--2---:R-:W-:Y:S04]  /*6660*/  DEPBAR.LE SB0, 0x1 ;  /* 0x000080400000791a */ /* 0x004fe80000000000 */
.L_x_97:
[----:B------:R-:W-:Y:S05]  /*6670*/  BSYNC.RECONVERGENT B0 ;  /* 0x0000000000007941 */ /* 0x000fea0003800200 */
.L_x_96:
[----:B------:R-:W-:Y:S01]  /*6680*/  BAR.SYNC.DEFER_BLOCKING 0x1, 0x80 ;  /* 0x0042000000007b1d */ /* 0x000fe20000010000 */
[----:B------:R-:W-:Y:S01]  /*6690*/  ISETP.NE.AND P1, PT, R105, RZ, PT ;  /* 0x000000ff6900720c */ /* 0x000fe20003f25270 */
[----:B------:R-:W-:Y:S01]  /*66a0*/  UISETP.NE.AND UP0, UPT, UR49, URZ, UPT ;  /* 0x000000ff3100728c */ /* 0x000fe2000bf05270 */
[----:B------:R-:W-:Y:S11]  /*66b0*/  LEA R2, R65, UR48, 0x3 ;  /* 0x0000003041027c11 */ /* 0x000ff6000f8e18ff */
[----:B------:R-:W-:Y:S01]  /*66c0*/  @P1 SHF.L.U32 R3, R98, 0x1f, RZ ;  /* 0x0000001f62031819 */ /* 0x000fe200000006ff */
[----:B------:R-:W-:Y:S06]  /*66d0*/  BRA.U !UP0, `(.L_x_98) ;  /* 0x0000000108247547 */ /* 0x000fec000b800000 */
[----:B------:R-:W-:Y:S01]  /*66e0*/  IMAD.U32 R4, RZ, RZ, UR51 ;  /* 0x00000033ff047e24 */ /* 0x000fe2000f8e00ff */
[----:B------:R-:W-:Y:S01]  /*66f0*/  MOV R0, UR37 ;  /* 0x0000002500007c02 */ /* 0x000fe20008000f00 */
[----:B------:R-:W-:Y:S03]  /*6700*/  UIADD3 UR51, UPT, UPT, UR51, 0x1, URZ ;  /* 0x0000000133337890 */ /* 0x000fe6000fffe0ff */
[----:B------:R-:W-:Y:S01]  /*6710*/  @P1 LEA R4, R4, UR48, 0x3 ;  /* 0x0000003004041c11 */ /* 0x000fe2000f8e18ff */
[----:B------:R-:W-:Y:S04]  /*6720*/  UISETP.NE.AND UP0, UPT, UR51, 0x4, UPT ;  /* 0x000000043300788c */ /* 0x000fe8000bf05270 */
[----:B------:R-:W-:Y:S01]  /*6730*/  @P1 VIADD R4, R4, 0x40 ;  /* 0x0000004004041836 */ /* 0x000fe20000000000 */
[----:B------:R-:W-:Y:S04]  /*6740*/  USEL UR51, UR51, URZ, UP0 ;  /* 0x000000ff33337287 */ /* 0x000fe80008000000 */
[----:B------:R-:W-:Y:S04]  /*6750*/  @P1 PRMT R0, R0, 0x654, R4 ;  /* 0x0000065400001816 */ /* 0x000fe80000000004 */
[----:B------:R2:W-:Y:S04]  /*6760*/  @P1 SYNCS.ARRIVE.TRANS64.RED.A1T0 RZ, [R0+URZ], RZ ;  /* 0x000000ff00ff19a7 */ /* 0x0005e800081004ff */
.L_x_98:
[----:B------:R-:W3:Y:S01]  /*6770*/  @P1 SYNCS.PHASECHK.TRANS64.TRYWAIT P0, [R2+URZ+0x20], R3 ;  /* 0x00002003020015a7 */ /* 0x000ee200080011ff */
[----:B------:R-:W-:Y:S01]  /*6780*/  BSSY B1, `(.L_x_99) ;  /* 0x0000017000017945 */ /* 0x000fe20003800000 */
[----:B---3--:R-:W-:Y:S03]  /*6790*/  @P1 SEL R67, RZ, 0x1, !P0 ;  /* 0x00000001ff431807 */ /* 0x008fe60004000000 */
[----:B------:R-:W-:Y:S05]  /*67a0*/  @!P1 BRA `(.L_x_100) ;  /* 0x0000000000509947 */ /* 0x000fea0003800000 */
[----:B------:R-:W-:Y:S01]  /*67b0*/  ISETP.NE.AND P1, PT, R72, RZ, PT ;  /* 0x000000ff4800720c */ /* 0x000fe20003f25270 */
[----:B------:R-:W-:Y:S01]  /*67c0*/  BSSY B0, `(.L_x_101) ;  /* 0x000000a000007945 */ /* 0x000fe20003800000 */
[----:B------:R-:W-:Y:S11]  /*67d0*/  ISETP.NE.AND P0, PT, R67, RZ, PT ;  /* 0x000000ff4300720c */ /* 0x000ff60003f05270 */
[----:B------:R-:W-:Y:S04]  /*67e0*/  @P1 IMAD R5, R65, 0x2000, R66 ;  /* 0x0000200041051824 */ /* 0x000fe800078e0242 */
[----:B------:R-:W-:Y:S05]  /*67f0*/  @P1 VIADD R4, R5, UR48 ;  /* 0x0000003005041c36 */ /* 0x000fea0008000000 */
[----:B------:R-:W-:Y:S01]  /*6800*/  @P1 IADD3 R3, PT, PT, R73, R4, RZ ;  /* 0x0000000449031210 */ /* 0x000fe20007ffe0ff */
[----:B------:R-:W-:Y:S01]  /*6810*/  @P1 IMAD.IADD R4, R99, 0x1, R4 ;  /* 0x0000000163041824 */ /* 0x000fe200078e0204 */
[----:B------:R-:W-:Y:S06]  /*6820*/  @P0 BRA `(.L_x_102) ;  /* 0x00000000000c0947 */ /* 0x000fec0003800000 */
[----:B--2---:R-:W-:Y:S04]  /*6830*/  SHF.L.U32 R0, R98, 0x1f, RZ ;  /* 0x0000001f62007819 */ /* 0x004fe800000006ff */
[----:B------:R-:W2:Y:S02]  /*6840*/  SYNCS.PHASECHK.TRANS64.TRYWAIT P0, [R2+URZ+0x20], R0 ;  /* 0x00002000020075a7 */ /* 0x000ea400080011ff */
[----:B--2---:R-:W-:Y:S05]  /*6850*/  @!P0 BRA `(.L_x_103) ;  /* 0x0000003000448947 */ /* 0x004fea0003800000 */
.L_x_102:
[----:B------:R-:W-:Y:S05]  /*6860*/  BSYNC B0 ;  /* 0x0000000000007941 */ /* 0x000fea0003800000 */
.L_x_101:
[----:B------:R-:W-:Y:S02]  /*6870*/  ISETP.NE.AND P0, PT, R72, RZ, PT ;  /* 0x000000ff4800720c */ /* 0x000fe40003f05270 */
[----:B------:R-:W-:Y:S11]  /*6880*/  IADD3 R65, PT, PT, R65, 0x1, RZ ;  /* 0x0000000141417810 */ /* 0x000ff60007ffe0ff */
[----:B--2---:R-:W-:Y:S01]  /*6890*/  @P0 IMAD.IADD R0, R99, 0x1, R3 ;  /* 0x0000000163000824 */ /* 0x004fe200078e0203 */
[----:B------:R-:W-:Y:S05]  /*68a0*/  @P0 WARPSYNC.ALL ;  /* 0x0000000000000948 */ /* 0x000fea0003800000 */
[----:B------:R3:W4:Y:S04]  /*68b0*/  @P0 LDSM.16.M88.4 R56, [R5+UR48+0x400] ;  /* 0x000400300538083b */ /* 0x0007280008000200 */
[----:B------:R3:W2:Y:S04]  /*68c0*/  @P0 LDSM.16.M88.4 R60, [R4+0x400] ;  /* 0x00040000043c083b */ /* 0x0006a80000000200 */
[----:B------:R3:W1:Y:S04]  /*68d0*/  @P0 LDSM.16.M88.4 R68, [R3+0x400] ;  /* 0x000400000344083b */ /* 0x0006680000000200 */
[----:B------:R3:W1:Y:S02]  /*68e0*/  @P0 LDSM.16.M88.4 R76, [R0+0x400] ;  /* 0x00040000004c083b */ /* 0x0006640000000200 */
.L_x_100:
[----:B------:R-:W-:Y:S05]  /*68f0*/  BSYNC B1 ;  /* 0x0000000000017941 */ /* 0x000fea0003800000 */
.L_x_99:
[----:B--23--:R-:W-:Y:S05]  /*6900*/  VIADD R0, R48, 0x40 ;  /* 0x0000004030007836 */ /* 0x00cfea0000000000 */
[----:B------:R-:W-:Y:S04]  /*6910*/  SHF.R.U32.HI R0, RZ, 0x15, R0 ;  /* 0x00000015ff007819 */ /* 0x000fe80000011600 */
[----:B------:R-:W-:Y:S11]  /*6920*/  LOP3.LUT P0, RZ, R0, 0x3, R93, 0x48, !PT ;  /* 0x0000000300ff7812 */ /* 0x000ff6000780485d */
[----:B------:R-:W-:Y:S02]  /*6930*/  @!UPT UIADD3 URZ, UPT, UPT, URZ, URZ, URZ ;  /* 0x000000fffffff290 */ /* 0x000fe4000fffe0ff */
[----:B------:R-:W-:Y:S05]  /*6940*/  @!P0 BRA `(.L_x_104) ;  /* 0x0000000000408947 */ /* 0x000fea0003800000 */
[----:B------:R-:W2:Y:S01]  /*6950*/  LDCU.64 UR8, c[0x4][0x70] ;  /* 0x01000e00ff0877ac */ /* 0x000ea20008000a00 */
[----:B------:R-:W-:Y:S01]  /*6960*/  MOV R3, 0x0 ;  /* 0x0000000000037802 */ /* 0x000fe20000000f00 */
[----:B------:R-:W-:Y:S02]  /*6970*/  HFMA2 R12, -RZ, RZ, 0, 5.9604644775390625e-08 ;  /* 0x00000001ff0c7431 */ /* 0x000fe400000001ff */
[----:B-1----:R-:W-:Y:S02]  /*6980*/  IMAD.MOV.U32 R8, RZ, RZ, 0x192 ;  /* 0x00000192ff087424 */ /* 0x002fe400078e00ff */
[----:B------:R-:W-:Y:S01]  /*6990*/  IMAD.MOV.U32 R13, RZ, RZ, RZ ;  /* 0x000000ffff0d7224 */ /* 0x000fe200078e00ff */
[----:B------:R-:W1:Y:S01]  /*69a0*/  LDCU.64 UR6, c[0x4][0x78] ;  /* 0x01000f00ff0677ac */ /* 0x000e620008000a00 */
[----:B------:R-:W3:Y:S01]  /*69b0*/  LDC.64 R2, c[0x4][R3] ;  /* 0x0100000003027b82 */ /* 0x000ee20000000a00 */
[----:B------:R-:W5:Y:S01]  /*69c0*/  LDCU.64 UR4, c[0x4][0x10] ;  /* 0x01000200ff0477ac */ /* 0x000f620008000a00 */
[----:B--2---:R-:W-:Y:S01]  /*69d0*/  MOV R5, UR9 ;  /* 0x0000000900057c02 */ /* 0x004fe20008000f00 */
[----:B------:R-:W-:Y:S01]  /*69e0*/  IMAD.U32 R4, RZ, RZ, UR8 ;  /* 0x00000008ff047e24 */ /* 0x000fe2000f8e00ff */
[----:B-1----:R-:W-:Y:S01]  /*69f0*/  MOV R7, UR7 ;  /* 0x0000000700077c02 */ /* 0x002fe20008000f00 */
[----:B------:R-:W-:Y:S01]  /*6a00*/  IMAD.U32 R6, RZ, RZ, UR6 ;  /* 0x00000006ff067e24 */ /* 0x000fe2000f8e00ff */
[----:B-----5:R-:W-:Y:S01]  /*6a10*/  MOV R11, UR5 ;  /* 0x00000005000b7c02 */ /* 0x020fe20008000f00 */
[----:B------:R-:W-:Y:S02]  /*6a20*/  IMAD.U32 R10, RZ, RZ, UR4 ;  /* 0x00000004ff0a7e24 */ /* 0x000fe4000f8e00ff */
[----:B------:R-:W-:Y:S07]  /*6a30*/  LEPC R20, `(.L_x_104) ;  /* 0x000000001014794e */ /* 0x000fee0000000000 */
[----:B---34-:R-:W-:Y:S05]  /*6a40*/  CALL.ABS.NOINC R2 ;  /* 0x0000000002007343 */ /* 0x018fea0003c00000 */
.L_x_104:
[----:B------:R-:W-:Y:S05]  /*6a50*/  WARPSYNC.ALL ;  /* 0x0000000000007948 */ /* 0x000fea0003800000 */
[----:B------:R-:W-:Y:S01]  /*6a60*/  R2UR UR4, R48 ;  /* 0x00000000300472ca */ /* 0x000fe200000e0000 */
[--C-:B----4-:R-:W-:Y:S01]  /*6a70*/  HADD2.F32 R3, -RZ, R56.reuse.H0_H0 ;  /* 0x20000038ff037230 */ /* 0x110fe20000004100 */
[----:B------:R-:W-:Y:S01]  /*6a80*/  ISETP.NE.AND P6, PT, R105, RZ, PT ;  /* 0x000000ff6900720c */ /* 0x000fe20003fc5270 */
[--C-:B------:R-:W-:Y:S01]  /*6a90*/  HADD2.F32 R51, -RZ, R57.reuse.H1_H1 ;  /* 0x30000039ff337230 */ /* 0x100fe20000004100 */
[----:B------:R-:W-:Y:S01]  /*6aa0*/  MOV R50, UR51 ;  /* 0x0000003300327c02 */ /* 0x000fe20008000f00 */
[----:B------:R-:W-:Y:S01]  /*6ab0*/  BSSY.RECONVERGENT B0, `(.L_x_105) ;  /* 0x000008c000007945 */ /* 0x000fe20003800200 */
[----:B------:R-:W-:Y:S02]  /*6ac0*/  MOV R74, UR37 ;  /* 0x00000025004a7c02 */ /* 0x000fe40008000f00 */
[----:B------:R-:W-:Y:S05]  /*6ad0*/  ISETP.NE.AND P0, PT, R101, RZ, PT ;  /* 0x000000ff6500720c */ /* 0x000fea0003f05270 */
[----:B-1----:R-:W1:Y:S02]  /*6ae0*/  LDTM.16dp256bit.x8 R4, tmem[UR4+0x40] ;  /* 0x00004004000479ee */ /* 0x002e6400081a0000 */
[----:B------:R-:W-:Y:S04]  /*6af0*/  @P6 LEA R50, R50, UR48, 0x3 ;  /* 0x0000003032326c11 */ /* 0x000fe8000f8e18ff */
[----:B------:R-:W-:Y:S04]  /*6b00*/  @P6 IADD3 R50, PT, PT, R50, 0x40, RZ ;  /* 0x0000004032326810 */ /* 0x000fe80007ffe0ff */
[----:B------:R-:W-:Y:S01]  /*6b10*/  @P6 PRMT R74, R74, 0x654, R50 ;  /* 0x000006544a4a6816 */ /* 0x000fe20000000032 */
[----:B------:R-:W-:Y:S02]  /*6b20*/  HADD2.F32 R50, -RZ, R57.H0_H0 ;  /* 0x20000039ff327230 */ /* 0x000fe40000004100 */
[C---:B-1----:R-:W-:Y:S01]  /*6b30*/  FMUL R0, R47.reuse, R4 ;  /* 0x000000042f007220 */ /* 0x042fe20000400000 */
[----:B------:R-:W-:Y:S02]  /*6b40*/  HADD2.F32 R4, -RZ, R56.H1_H1 ;  /* 0x30000038ff047230 */ /* 0x000fe40000004100 */
[C---:B------:R-:W-:Y:S01]  /*6b50*/  FMUL R2, R47.reuse, R5 ;  /* 0x000000052f027220 */ /* 0x040fe20000400000 */
[----:B------:R-:W-:Y:S01]  /*6b60*/  FMUL R7, R47, R7 ;  /* 0x000000072f077220 */ /* 0x000fe20000400000 */
[----:B------:R-:W-:Y:S01]  /*6b70*/  FFMA R0, R49, R3, R0 ;  /* 0x0000000331007223 */ /* 0x000fe20000000000 */
[----:B------:R-:W-:Y:S01]  /*6b80*/  FMUL R3, R47, R6 ;  /* 0x000000062f037220 */ /* 0x000fe20000400000 */
[----:B------:R-:W-:Y:S01]  /*6b90*/  FFMA R2, R49, R4, R2 ;  /* 0x0000000431027223 */ /* 0x000fe20000000002 */
[C---:B------:R-:W-:Y:S01]  /*6ba0*/  FMUL R4, R47.reuse, R8 ;  /* 0x000000082f047220 */ /* 0x040fe20000400000 */
[----:B------:R-:W-:Y:S01]  /*6bb0*/  FMUL R8, R47, R12 ;  /* 0x0000000c2f087220 */ /* 0x000fe20000400000 */
[----:B------:R-:W-:Y:S01]  /*6bc0*/  FFMA R3, R49, R50, R3 ;  /* 0x0000003231037223 */ /* 0x000fe20000000003 */
[C---:B------:R-:W-:Y:S01]  /*6bd0*/  FMUL R12, R47.reuse, R16 ;  /* 0x000000102f0c7220 */ /* 0x040fe20000400000 */
[C---:B------:R-:W-:Y:S01]  /*6be0*/  FMUL R16, R47.reuse, R20 ;  /* 0x000000142f107220 */ /* 0x040fe20000400000 */
[C---:B------:R-:W-:Y:S01]  /*6bf0*/  FMUL R20, R47.reuse, R24 ;  /* 0x000000182f147220 */ /* 0x040fe20000400000 */
[C---:B------:R-:W-:Y:S01]  /*6c00*/  FMUL R24, R47.reuse, R28 ;  /* 0x0000001c2f187220 */ /* 0x040fe20000400000 */
[C---:B------:R-:W-:Y:S01]  /*6c10*/  FMUL R28, R47.reuse, R32 ;  /* 0x000000202f1c7220 */ /* 0x040fe20000400000 */
[--C-:B------:R-:W-:Y:S01]  /*6c20*/  HADD2.F32 R32, -RZ, R58.reuse.H0_H0 ;  /* 0x2000003aff207230 */ /* 0x100fe20000004100 */
[----:B------:R-:W-:Y:S01]  /*6c30*/  F2FP.F16.F32.PACK_AB R52, R2, R0 ;  /* 0x000000000234723e */ /* 0x000fe200000000ff */
[----:B------:R-:W-:Y:S02]  /*6c40*/  HADD2.F32 R0, -RZ, R58.H1_H1 ;  /* 0x3000003aff007230 */ /* 0x000fe40000004100 */
[----:B------:R-:W-:Y:S01]  /*6c50*/  FMUL R5, R47, R9 ;  /* 0x000000092f057220 */ /* 0x000fe20000400000 */
[--C-:B------:R-:W-:Y:S02]  /*6c60*/  HADD2.F32 R2, -RZ, R59.reuse.H0_H0 ;  /* 0x2000003bff027230 */ /* 0x100fe40000004100 */
[C---:B------:R-:W-:Y:S01]  /*6c70*/  FFMA R7, R49.reuse, R51, R7 ;  /* 0x0000003331077223 */ /* 0x040fe20000000007 */
[C---:B------:R-:W-:Y:S01]  /*6c80*/  FFMA R4, R49.reuse, R32, R4 ;  /* 0x0000002031047223 */ /* 0x040fe20000000004 */
[----:B------:R-:W-:Y:S02]  /*6c90*/  HADD2.F32 R32, -RZ, R59.H1_H1 ;  /* 0x3000003bff207230 */ /* 0x000fe40000004100 */
[----:B------:R-:W-:Y:S01]  /*6ca0*/  FFMA R5, R49, R0, R5 ;  /* 0x0000000031057223 */ /* 0x000fe20000000005 */
[--C-:B------:R-:W-:Y:S01]  /*6cb0*/  HADD2.F32 R0, -RZ, R60.reuse.H0_H0 ;  /* 0x2000003cff007230 */ /* 0x100fe20000004100 */
[----:B------:R-:W-:Y:S01]  /*6cc0*/  F2FP.F16.F32.PACK_AB R53, R7, R3 ;  /* 0x000000030735723e */ /* 0x000fe200000000ff */
[----:B------:R-:W-:Y:S01]  /*6cd0*/  FMUL R6, R47, R10 ;  /* 0x0000000a2f067220 */ /* 0x000fe20000400000 */
[----:B------:R-:W-:Y:S01]  /*6ce0*/  HADD2.F32 R3, -RZ, R61.H0_H0 ;  /* 0x2000003dff037230 */ /* 0x000fe20000004100 */
[----:B------:R-:W-:Y:S01]  /*6cf0*/  F2FP.F16.F32.PACK_AB R54, R5, R4 ;  /* 0x000000040536723e */ /* 0x000fe200000000ff */
[----:B------:R-:W-:Y:S01]  /*6d00*/  FMUL R11, R47, R11 ;  /* 0x0000000b2f0b7220 */ /* 0x000fe20000400000 */
[----:B------:R-:W-:Y:S01]  /*6d10*/  FFMA R6, R49, R2, R6 ;  /* 0x0000000231067223 */ /* 0x000fe20000000006 */
[----:B------:R-:W-:Y:S02]  /*6d20*/  HADD2.F32 R2, -RZ, R60.H1_H1 ;  /* 0x3000003cff027230 */ /* 0x000fe40000004100 */
[----:B------:R-:W-:Y:S01]  /*6d30*/  FMUL R9, R47, R13 ;  /* 0x0000000d2f097220 */ /* 0x000fe20000400000 */
[C---:B------:R-:W-:Y:S01]  /*6d40*/  FFMA R11, R49.reuse, R32, R11 ;  /* 0x00000020310b7223 */ /* 0x040fe2000000000b */
[----:B------:R-:W-:Y:S02]  /*6d50*/  HADD2.F32 R4, -RZ, R77.H0_H0 ;  /* 0x2000004dff047230 */ /* 0x000fe40000004100 */
[C---:B------:R-:W-:Y:S01]  /*6d60*/  FFMA R8, R49.reuse, R0, R8 ;  /* 0x0000000031087223 */ /* 0x040fe20000000008 */
[----:B------:R-:W-:Y:S01]  /*6d70*/  FFMA R9, R49, R2, R9 ;  /* 0x0000000231097223 */ /* 0x000fe20000000009 */
[----:B------:R-:W-:Y:S01]  /*6d80*/  HADD2.F32 R0, -RZ, R61.H1_H1 ;  /* 0x3000003dff007230 */ /* 0x000fe20000004100 */
[----:B------:R-:W-:Y:S01]  /*6d90*/  F2FP.F16.F32.PACK_AB R55, R11, R6 ;  /* 0x000000060b37723e */ /* 0x000fe200000000ff */
[C---:B------:R-:W-:Y:S01]  /*6da0*/  FMUL R10, R47.reuse, R14 ;  /* 0x0000000e2f0a7220 */ /* 0x040fe20000400000 */
[----:B------:R-:W-:Y:S01]  /*6db0*/  FMUL R15, R47, R15 ;  /* 0x0000000f2f0f7220 */ /* 0x000fe20000400000 */
[--C-:B------:R-:W-:Y:S01]  /*6dc0*/  HADD2.F32 R2, -RZ, R62.reuse.H0_H0 ;  /* 0x2000003eff027230 */ /* 0x100fe20000004100 */
[----:B------:R-:W-:Y:S01]  /*6dd0*/  F2FP.F16.F32.PACK_AB R8, R9, R8 ;  /* 0x000000080908723e */ /* 0x000fe200000000ff */
[----:B------:R1:W-:Y:S01]  /*6de0*/  STSM.16.M88.4 [R107+0x2400], R52 ;  /* 0x002400346b007844 */ /* 0x0003e20000000200 */
[C---:B------:R-:W-:Y:S01]  /*6df0*/  FFMA R10, R49.reuse, R3, R10 ;  /* 0x00000003310a7223 */ /* 0x040fe2000000000a */
[C---:B------:R-:W-:Y:S01]  /*6e00*/  FFMA R15, R49.reuse, R0, R15 ;  /* 0x00000000310f7223 */ /* 0x040fe2000000000f */
[----:B------:R-:W-:Y:S02]  /*6e10*/  HADD2.F32 R3, -RZ, R62.H1_H1 ;  /* 0x3000003eff037230 */ /* 0x000fe40000004100 */
[----:B------:R-:W-:Y:S01]  /*6e20*/  FFMA R12, R49, R2, R12 ;  /* 0x00000002310c7223 */ /* 0x000fe2000000000c */
[----:B------:R-:W-:Y:S01]  /*6e30*/  FMUL R13, R47, R17 ;  /* 0x000000112f0d7220 */ /* 0x000fe20000400000 */
[--C-:B------:R-:W-:Y:S01]  /*6e40*/  HADD2.F32 R0, -RZ, R63.reuse.H0_H0 ;  /* 0x2000003fff007230 */ /* 0x100fe20000004100 */
[----:B------:R-:W-:Y:S01]  /*6e50*/  F2FP.F16.F32.PACK_AB R9, R15, R10 ;  /* 0x0000000a0f09723e */ /* 0x000fe200000000ff */
[----:B------:R-:W-:Y:S01]  /*6e60*/  FMUL R14, R47, R18 ;  /* 0x000000122f0e7220 */ /* 0x000fe20000400000 */
[----:B------:R-:W-:Y:S01]  /*6e70*/  FFMA R13, R49, R3, R13 ;  /* 0x00000003310d7223 */ /* 0x000fe2000000000d */
[----:B------:R-:W-:Y:S02]  /*6e80*/  HADD2.F32 R2, -RZ, R63.H1_H1 ;  /* 0x3000003fff027230 */ /* 0x000fe40000004100 */
[----:B------:R-:W-:Y:S01]  /*6e90*/  FMUL R19, R47, R19 ;  /* 0x000000132f137220 */ /* 0x000fe20000400000 */
[----:B------:R-:W-:Y:S01]  /*6ea0*/  FFMA R14, R49, R0, R14 ;  /* 0x00000000310e7223 */ /* 0x000fe2000000000e */
[--C-:B------:R-:W-:Y:S01]  /*6eb0*/  HADD2.F32 R0, -RZ, R68.reuse.H0_H0 ;  /* 0x20000044ff007230 */ /* 0x100fe20000004100 */
[----:B------:R-:W-:Y:S01]  /*6ec0*/  F2FP.F16.F32.PACK_AB R10, R13, R12 ;  /* 0x0000000c0d0a723e */ /* 0x000fe200000000ff */
[----:B------:R-:W-:Y:S01]  /*6ed0*/  FFMA R19, R49, R2, R19 ;  /* 0x0000000231137223 */ /* 0x000fe20000000013 */
[----:B------:R-:W-:Y:S02]  /*6ee0*/  HADD2.F32 R2, -RZ, R68.H1_H1 ;  /* 0x30000044ff027230 */ /* 0x000fe40000004100 */
[----:B------:R-:W-:Y:S01]  /*6ef0*/  FMUL R17, R47, R21 ;  /* 0x000000152f117220 */ /* 0x000fe20000400000 */
[----:B------:R-:W-:Y:S01]  /*6f00*/  FFMA R16, R49, R0, R16 ;  /* 0x0000000031107223 */ /* 0x000fe20000000010 */
[--C-:B------:R-:W-:Y:S01]  /*6f10*/  HADD2.F32 R3, -RZ, R69.reuse.H0_H0 ;  /* 0x20000045ff037230 */ /* 0x100fe20000004100 */
[----:B------:R-:W-:Y:S01]  /*6f20*/  F2FP.F16.F32.PACK_AB R11, R19, R14 ;  /* 0x0000000e130b723e */ /* 0x000fe200000000ff */
[----:B------:R-:W-:Y:S01]  /*6f30*/  FFMA R17, R49, R2, R17 ;  /* 0x0000000231117223 */ /* 0x000fe20000000011 */
[C---:B------:R-:W-:Y:S01]  /*6f40*/  FMUL R18, R47.reuse, R22 ;  /* 0x000000162f127220 */ /* 0x040fe20000400000 */
[----:B------:R-:W-:Y:S02]  /*6f50*/  HADD2.F32 R0, -RZ, R69.H1_H1 ;  /* 0x30000045ff007230 */ /* 0x000fe40000004100 */
[----:B------:R-:W-:Y:S01]  /*6f60*/  FMUL R23, R47, R23 ;  /* 0x000000172f177220 */ /* 0x000fe20000400000 */
[----:B------:R1:W-:Y:S01]  /*6f70*/  STSM.16.M88.4 [R106+0x2400], R8 ;  /* 0x002400086a007844 */ /* 0x0003e20000000200 */
[----:B------:R-:W-:Y:S01]  /*6f80*/  F2FP.F16.F32.PACK_AB R16, R17, R16 ;  /* 0x000000101110723e */ /* 0x000fe200000000ff */
[C---:B------:R-:W-:Y:S01]  /*6f90*/  FFMA R18, R49.reuse, R3, R18 ;  /* 0x0000000331127223 */ /* 0x040fe20000000012 */
[----:B------:R-:W-:Y:S01]  /*6fa0*/  FFMA R23, R49, R0, R23 ;  /* 0x0000000031177223 */ /* 0x000fe20000000017 */
[--C-:B------:R-:W-:Y:S02]  /*6fb0*/  HADD2.F32 R2, -RZ, R70.reuse.H0_H0 ;  /* 0x20000046ff027230 */ /* 0x100fe40000004100 */
[C---:B------:R-:W-:Y:S01]  /*6fc0*/  FMUL R21, R47.reuse, R25 ;  /* 0x000000192f157220 */ /* 0x040fe20000400000 */
[----:B------:R-:W-:Y:S02]  /*6fd0*/  HADD2.F32 R0, -RZ, R70.H1_H1 ;  /* 0x30000046ff007230 */ /* 0x000fe40000004100 */
[----:B------:R-:W-:Y:S01]  /*6fe0*/  FMUL R22, R47, R26 ;  /* 0x0000001a2f167220 */ /* 0x000fe20000400000 */
[--C-:B------:R-:W-:Y:S02]  /*6ff0*/  HADD2.F32 R3, -RZ, R71.reuse.H0_H0 ;  /* 0x20000047ff037230 */ /* 0x100fe40000004100 */
[----:B------:R-:W-:Y:S01]  /*7000*/  FFMA R20, R49, R2, R20 ;  /* 0x0000000231147223 */ /* 0x000fe20000000014 */
[----:B------:R-:W-:Y:S01]  /*7010*/  FMUL R27, R47, R27 ;  /* 0x0000001b2f1b7220 */ /* 0x000fe20000400000 */
[C---:B------:R-:W-:Y:S01]  /*7020*/  FFMA R21, R49.reuse, R0, R21 ;  /* 0x0000000031157223 */ /* 0x040fe20000000015 */
[----:B------:R-:W-:Y:S02]  /*7030*/  HADD2.F32 R0, -RZ, R71.H1_H1 ;  /* 0x30000047ff007230 */ /* 0x000fe40000004100 */
[----:B------:R-:W-:Y:S01]  /*7040*/  FFMA R22, R49, R3, R22 ;  /* 0x0000000331167223 */ /* 0x000fe20000000016 */
[--C-:B------:R-:W-:Y:S02]  /*7050*/  HADD2.F32 R2, -RZ, R76.reuse.H0_H0 ;  /* 0x2000004cff027230 */ /* 0x100fe40000004100 */
[C---:B------:R-:W-:Y:S01]  /*7060*/  FMUL R25, R47.reuse, R29 ;  /* 0x0000001d2f197220 */ /* 0x040fe20000400000 */
[----:B------:R-:W-:Y:S02]  /*7070*/  HADD2.F32 R3, -RZ, R76.H1_H1 ;  /* 0x3000004cff037230 */ /* 0x000fe40000004100 */
[----:B------:R-:W-:Y:S01]  /*7080*/  FMUL R26, R47, R30 ;  /* 0x0000001e2f1a7220 */ /* 0x000fe20000400000 */
[C---:B------:R-:W-:Y:S01]  /*7090*/  FFMA R27, R49.reuse, R0, R27 ;  /* 0x00000000311b7223 */ /* 0x040fe2000000001b */
[C---:B------:R-:W-:Y:S01]  /*70a0*/  FFMA R24, R49.reuse, R2, R24 ;  /* 0x0000000231187223 */ /* 0x040fe20000000018 */
[----:B------:R-:W-:Y:S02]  /*70b0*/  HADD2.F32 R0, -RZ, R77.H1_H1 ;  /* 0x3000004dff007230 */ /* 0x000fe40000004100 */
[----:B------:R-:W-:Y:S01]  /*70c0*/  FFMA R25, R49, R3, R25 ;  /* 0x0000000331197223 */ /* 0x000fe20000000019 */
[----:B------:R-:W-:Y:S01]  /*70d0*/  FMUL R31, R47, R31 ;  /* 0x0000001f2f1f7220 */ /* 0x000fe20000400000 */
[--C-:B------:R-:W-:Y:S02]  /*70e0*/  HADD2.F32 R2, -RZ, R78.reuse.H0_H0 ;  /* 0x2000004eff027230 */ /* 0x100fe40000004100 */
[----:B------:R-:W-:Y:S01]  /*70f0*/  FFMA R26, R49, R4, R26 ;  /* 0x00000004311a7223 */ /* 0x000fe2000000001a */
[----:B------:R-:W-:Y:S02]  /*7100*/  HADD2.F32 R3, -RZ, R78.H1_H1 ;  /* 0x3000004eff037230 */ /* 0x000fe40000004100 */
[C---:B------:R-:W-:Y:S01]  /*7110*/  FMUL R29, R47.reuse, R33 ;  /* 0x000000212f1d7220 */ /* 0x040fe20000400000 */
[--C-:B------:R-:W-:Y:S02]  /*7120*/  HADD2.F32 R4, -RZ, R79.reuse.H0_H0 ;  /* 0x2000004fff047230 */ /* 0x100fe40000004100 */
[----:B------:R-:W-:Y:S01]  /*7130*/  FMUL R30, R47, R34 ;  /* 0x000000222f1e7220 */ /* 0x000fe20000400000 */
[----:B------:R-:W-:Y:S02]  /*7140*/  HADD2.F32 R5, -RZ, R79.H1_H1 ;  /* 0x3000004fff057230 */ /* 0x000fe40000004100 */
[----:B------:R-:W-:Y:S01]  /*7150*/  FFMA R31, R49, R0, R31 ;  /* 0x00000000311f7223 */ /* 0x000fe2000000001f */
[----:B------:R-:W-:Y:S01]  /*7160*/  FMUL R35, R47, R35 ;  /* 0x000000232f237220 */ /* 0x000fe20000400000 */
[C---:B------:R-:W-:Y:S01]  /*7170*/  FFMA R28, R49.reuse, R2, R28 ;  /* 0x00000002311c7223 */ /* 0x040fe2000000001c */
[C---:B------:R-:W-:Y:S01]  /*7180*/  FFMA R29, R49.reuse, R3, R29 ;  /* 0x00000003311d7223 */ /* 0x040fe2000000001d */
[----:B------:R-:W-:Y:S01]  /*7190*/  FFMA R30, R49, R4, R30 ;  /* 0x00000004311e7223 */ /* 0x000fe2000000001e */
[----:B------:R-:W-:Y:S01]  /*71a0*/  F2FP.F16.F32.PACK_AB R17, R23, R18 ;  /* 0x000000121711723e */ /* 0x000fe200000000ff */
[----:B------:R-:W-:Y:S01]  /*71b0*/  FFMA R35, R49, R5, R35 ;  /* 0x0000000531237223 */ /* 0x000fe20000000023 */
[----:B------:R-:W-:Y:S02]  /*71c0*/  F2FP.F16.F32.PACK_AB R18, R21, R20 ;  /* 0x000000141512723e */ /* 0x000fe400000000ff */
[----:B------:R-:W-:Y:S02]  /*71d0*/  F2FP.F16.F32.PACK_AB R19, R27, R22 ;  /* 0x000000161b13723e */ /* 0x000fe400000000ff */
[----:B------:R-:W-:Y:S02]  /*71e0*/  F2FP.F16.F32.PACK_AB R24, R25, R24 ;  /* 0x000000181918723e */ /* 0x000fe400000000ff */
[----:B------:R-:W-:Y:S01]  /*71f0*/  F2FP.F16.F32.PACK_AB R25, R31, R26 ;  /* 0x0000001a1f19723e */ /* 0x000fe200000000ff */
[----:B------:R1:W-:Y:S01]  /*7200*/  STSM.16.M88.4 [R108+0x2000], R16 ;  /* 0x002000106c007844 */ /* 0x0003e20000000200 */
[----:B------:R-:W-:Y:S02]  /*7210*/  F2FP.F16.F32.PACK_AB R26, R29, R28 ;  /* 0x0000001c1d1a723e */ /* 0x000fe400000000ff */
[----:B------:R-:W-:Y:S02]  /*7220*/  F2FP.F16.F32.PACK_AB R27, R35, R30 ;  /* 0x0000001e231b723e */ /* 0x000fe400000000ff */
[----:B------:R-:W-:Y:S02]  /*7230*/  LEA R0, R65, UR48, 0x3 ;  /* 0x0000003041007c11 */ /* 0x000fe4000f8e18ff */
[----:B------:R-:W-:Y:S01]  /*7240*/  @P6 SHF.L.U32 R2, R98, 0x1f, RZ ;  /* 0x0000001f62026819 */ /* 0x000fe200000006ff */
[----:B------:R1:W-:Y:S01]  /*7250*/  STSM.16.M88.4 [R109+0x2000], R24 ;  /* 0x002000186d007844 */ /* 0x0003e20000000200 */
        /* <DEDUP_REMOVED lines=8> */
[----:B------:R-:W-:Y:S02]  /*72e0*/  UIADD3 UR8, UP0, UPT, UR52, 0x680, URZ ;  /* 0x0000068034087890 */ /* 0x000fe4000ff1e0ff */
[----:B------:R-:W-:Y:S02]  /*72f0*/  UIADD3 UR5, UPT, UPT, UR41, 0x40, URZ ;  /* 0x0000004029057890 */ /* 0x000fe4000fffe0ff */
[----:B------:R-:W-:Y:S02]  /*7300*/  UIADD3 UR4, UPT, UPT, UR48, 0x2400, URZ ;  /* 0x0000240030047890 */ /* 0x000fe4000fffe0ff */
[----:B------:R-:W-:Y:S01]  /*7310*/  UIADD3.X UR9, UPT, UPT, URZ, UR53, URZ, UP0, !UPT ;  /* 0x00000035ff097290 */ /* 0x000fe200087fe4ff */
[----:B------:R-:W-:Y:S01]  /*7320*/  UMOV UR6, UR42 ;  /* 0x0000002a00067c82 */ /* 0x000fe20008000000 */
[----:B------:R-:W-:Y:S07]  /*7330*/  UMOV UR7, UR36 ;  /* 0x0000002400077c82 */ /* 0x000fee0008000000 */
[----:B------:R2:W-:Y:S01]  /*7340*/  UTMASTG.3D [UR4], [UR8] ;  /* 0x00000004080073b5 */ /* 0x0005e20008010000 */
[----:B------:R0:W-:Y:S01]  /*7350*/  UTMACMDFLUSH ;  /* 0x00000000000079b7 */ /* 0x0001e20000000000 */
[----:B--2---:R-:W-:Y:S04]  /*7360*/  DEPBAR.LE SB0, 0x1 ;  /* 0x000080400000791a */ /* 0x004fe80000000000 */
.L_x_106:
[----:B------:R-:W-:Y:S05]  /*7370*/  BSYNC.RECONVERGENT B0 ;  /* 0x0000000000007941 */ /* 0x000fea0003800200 */
.L_x_105:
[----:B------:R-:W-:Y:S01]  /*7380*/  BAR.SYNC.DEFER_BLOCKING 0x1, 0x80 ;  /* 0x0042000000007b1d */ /* 0x000fe20000010000 */
[----:B------:R-:W-:Y:S04]  /*7390*/  UIADD3 UR40, UPT, UPT, UR51, 0x1, URZ ;  /* 0x0000000133287890 */ /* 0x000fe8000fffe0ff */
[----:B------:R-:W-:Y:S04]  /*73a0*/  UISETP.NE.AND UP0, UPT, UR40, 0x4, UPT ;  /* 0x000000042800788c */ /* 0x000fe8000bf05270 */
[----:B------:R-:W-:Y:S01]  /*73b0*/  USEL UR40, UR40, URZ, UP0 ;  /* 0x000000ff28287287 */ /* 0x000fe20008000000 */
[----:B------:R2:W-:Y:S01]  /*73c0*/  @P6 SYNCS.ARRIVE.TRANS64.RED.A1T0 RZ, [R74+URZ], RZ ;  /* 0x000000ff4aff69a7 */ /* 0x0005e200081004ff */
[----:B------:R-:W-:Y:S01]  /*73d0*/  BSSY B1, `(.L_x_107) ;  /* 0x0000018000017945 */ /* 0x000fe20003800000 */
[----:B------:R-:W3:Y:S02]  /*73e0*/  @P6 SYNCS.PHASECHK.TRANS64.TRYWAIT P0, [R0+URZ+0x20], R2 ;  /* 0x00002002000065a7 */ /* 0x000ee400080011ff */
[----:B---3--:R-:W-:Y:S01]  /*73f0*/  @P6 SEL R67, RZ, 0x1, !P0 ;  /* 0x00000001ff436807 */ /* 0x008fe20004000000 */
[----:B--2---:R-:W-:Y:S06]  /*7400*/  @!P6 BRA `(.L_x_108) ;  /* 0x000000000050e947 */ /* 0x004fec0003800000 */
        /* <DEDUP_REMOVED lines=8> */
[----:B------:R-:W-:Y:S04]  /*7490*/  SHF.L.U32 R5, R98, 0x1f, RZ ;  /* 0x0000001f62057819 */ /* 0x000fe800000006ff */
[----:B------:R-:W2:Y:S02]  /*74a0*/  SYNCS.PHASECHK.TRANS64.TRYWAIT P0, [R0+URZ+0x20], R5 ;  /* 0x00002005000075a7 */ /* 0x000ea400080011ff */
[----:B--2---:R-:W-:Y:S05]  /*74b0*/  @!P0 BRA `(.L_x_111) ;  /* 0x0000002400408947 */ /* 0x004fea0003800000 */
.L_x_110:
[----:B------:R-:W-:Y:S05]  /*74c0*/  BSYNC B0 ;  /* 0x0000000000007941 */ /* 0x000fea0003800000 */
.L_x_109:
[----:B------:R-:W-:Y:S02]  /*74d0*/  ISETP.NE.AND P0, PT, R72, RZ, PT ;  /* 0x000000ff4800720c */ /* 0x000fe40003f05270 */
[----:B------:R-:W-:Y:S11]  /*74e0*/  IADD3 R65, PT, PT, R65, 0x1, RZ ;  /* 0x0000000141417810 */ /* 0x000ff60007ffe0ff */
[----:B--2---:R-:W-:Y:S01]  /*74f0*/  @P0 IMAD.IADD R0, R99, 0x1, R2 ;  /* 0x0000000163000824 */ /* 0x004fe200078e0202 */
[----:B------:R-:W-:Y:S05]  /*7500*/  @P0 WARPSYNC.ALL ;  /* 0x0000000000000948 */ /* 0x000fea0003800000 */
[----:B------:R2:W3:Y:S04]  /*7510*/  @P0 LDSM.16.M88.4 R56, [R4+UR48+0x400] ;  /* 0x000400300438083b */ /* 0x0004e80008000200 */
[----:B------:R2:W4:Y:S04]  /*7520*/  @P0 LDSM.16.M88.4 R60, [R3+0x400] ;  /* 0x00040000033c083b */ /* 0x0005280000000200 */
[----:B------:R2:W1:Y:S04]  /*7530*/  @P0 LDSM.16.M88.4 R68, [R2+0x400] ;  /* 0x000400000244083b */ /* 0x0004680000000200 */
[----:B------:R2:W1:Y:S02]  /*7540*/  @P0 LDSM.16.M88.4 R76, [R0+0x400] ;  /* 0x00040000004c083b */ /* 0x0004640000000200 */
.L_x_108:
[----:B------:R-:W-:Y:S05]  /*7550*/  BSYNC B1 ;  /* 0x0000000000017941 */ /* 0x000fea0003800000 */
.L_x_107:
[----:B--2---:R-:W-:Y:S05]  /*7560*/  VIADD R0, R48, 0x80 ;  /* 0x0000008030007836 */ /* 0x004fea0000000000 */
        /* <DEDUP_REMOVED lines=20> */
.L_x_112:
[----:B------:R-:W-:Y:S05]  /*76b0*/  WARPSYNC.ALL ;  /* 0x0000000000007948 */ /* 0x000fea0003800000 */
[----:B------:R-:W-:Y:S01]  /*76c0*/  R2UR UR4, R48 ;  /* 0x00000000300472ca */ /* 0x000fe200000e0000 */
[--C-:B---3--:R-:W-:Y:S01]  /*76d0*/  HADD2.F32 R3, -RZ, R56.reuse.H0_H0 ;  /* 0x20000038ff037230 */ /* 0x108fe20000004100 */
        /* <DEDUP_REMOVED lines=35> */
[--C-:B----4-:R-:W-:Y:S01]  /*7910*/  HADD2.F32 R0, -RZ, R60.reuse.H0_H0 ;  /* 0x2000003cff007230 */ /* 0x110fe20000004100 */
        /* <DEDUP_REMOVED lines=107> */
.L_x_114:
[----:B------:R-:W-:Y:S05]  /*7fd0*/  BSYNC.RECONVERGENT B0 ;  /* 0x0000000000007941 */ /* 0x000fea0003800200 */
.L_x_113:
        /* <DEDUP_REMOVED lines=20> */
.L_x_118:
[----:B------:R-:W-:Y:S05]  /*8120*/  BSYNC B0 ;  /* 0x0000000000007941 */ /* 0x000fea0003800000 */
.L_x_117:
[----:B------:R-:W-:Y:S11]  /*8130*/  ISETP.NE.AND P0, PT, R72, RZ, PT ;  /* 0x000000ff4800720c */ /* 0x000ff60003f05270 */
[----:B------:R-:W-:Y:S02]  /*8140*/  @!UPT UIADD3 URZ, UPT, UPT, URZ, URZ, URZ ;  /* 0x000000fffffff290 */ /* 0x000fe4000fffe0ff */
[----:B--2---:R-:W-:Y:S01]  /*8150*/  @P0 IADD3 R0, PT, PT, R99, R73, RZ ;  /* 0x0000004963000210 */ /* 0x004fe20007ffe0ff */
[----:B------:R-:W-:Y:S05]  /*8160*/  @P0 WARPSYNC.ALL ;  /* 0x0000000000000948 */ /* 0x000fea0003800000 */
[----:B------:R2:W3:Y:S04]  /*8170*/  @P0 LDSM.16.M88.4 R56, [R65+UR48+0x400] ;  /* 0x000400304138083b */ /* 0x0004e80008000200 */
[----:B------:R2:W4:Y:S04]  /*8180*/  @P0 LDSM.16.M88.4 R60, [R3+0x400] ;  /* 0x00040000033c083b */ /* 0x0005280000000200 */
[----:B------:R2:W1:Y:S04]  /*8190*/  @P0 LDSM.16.M88.4 R68, [R73+0x400] ;  /* 0x000400004944083b */ /* 0x0004680000000200 */
[----:B------:R2:W1:Y:S02]  /*81a0*/  @P0 LDSM.16.M88.4 R76, [R0+0x400] ;  /* 0x00040000004c083b */ /* 0x0004640000000200 */
.L_x_116:
[----:B------:R-:W-:Y:S05]  /*81b0*/  BSYNC B1 ;  /* 0x0000000000017941 */ /* 0x000fea0003800000 */
.L_x_115:
        /* <DEDUP_REMOVED lines=21> */
.L_x_120:
[----:B------:R-:W-:Y:S01]  /*8310*/  ISETP.NE.AND P0, PT, R101, RZ, PT ;  /* 0x000000ff6500720c */ /* 0x000fe20003f05270 */
[----:B------:R-:W-:Y:S05]  /*8320*/  WARPSYNC.ALL ;  /* 0x0000000000007948 */ /* 0x000fea0003800000 */
[----:B------:R-:W-:Y:S01]  /*8330*/  R2UR UR4, R48 ;  /* 0x00000000300472ca */ /* 0x000fe200000e0000 */
[--C-:B---3--:R-:W-:Y:S01]  /*8340*/  HADD2.F32 R0, -RZ, R56.reuse.H0_H0 ;  /* 0x20000038ff007230 */ /* 0x108fe20000004100 */
[----:B------:R-:W-:Y:S01]  /*8350*/  R2UR UR5, R64 ;  /* 0x00000000400572ca */ /* 0x000fe200000e0000 */
[----:B------:R-:W-:Y:S01]  /*8360*/  HADD2.F32 R2, -RZ, R56.H1_H1 ;  /* 0x30000038ff027230 */ /* 0x000fe20000004100 */
[----:B------:R-:W-:Y:S01]  /*8370*/  BSSY.RECONVERGENT B0, `(.L_x_121) ;  /* 0x0000089000007945 */ /* 0x000fe20003800200 */
[--C-:B------:R-:W-:Y:S02]  /*8380*/  HADD2.F32 R3, -RZ, R57.reuse.H0_H0 ;  /* 0x20000039ff037230 */ /* 0x100fe40000004100 */
[----:B------:R-:W-:Y:S02]  /*8390*/  HADD2.F32 R48, -RZ, R57.H1_H1 ;  /* 0x30000039ff307230 */ /* 0x000fe40000004100 */
[--C-:B------:R-:W-:Y:S02]  /*83a0*/  HADD2.F32 R50, -RZ, R58.reuse.H0_H0 ;  /* 0x2000003aff327230 */ /* 0x100fe40000004100 */
[----:B------:R-:W-:Y:S02]  /*83b0*/  HADD2.F32 R51, -RZ, R58.H1_H1 ;  /* 0x3000003aff337230 */ /* 0x000fe40000004100 */
[----:B-1----:R-:W1:Y:S01]  /*83c0*/  LDTM.16dp256bit.x8 R4, tmem[UR4+0xc0] ;  /* 0x0000c004000479ee */ /* 0x002e6200081a0000 */
[----:B------:R-:W-:Y:S01]  /*83d0*/  NOP ;  /* 0x0000000000007918 */ /* 0x000fe20000000000 */
[----:B------:R-:W-:Y:S01]  /*83e0*/  UIADD3 UR5, UPT, UPT, UR5, 0xb0, URZ ;  /* 0x000000b005057890 */ /* 0x000fe2000fffe0ff */
[--C-:B------:R-:W-:Y:S02]  /*83f0*/  HADD2.F32 R52, -RZ, R59.reuse.H0_H0 ;  /* 0x2000003bff347230 */ /* 0x100fe40000004100 */
[----:B------:R-:W-:Y:S01]  /*8400*/  HADD2.F32 R53, -RZ, R59.H1_H1 ;  /* 0x3000003bff357230 */ /* 0x000fe20000004100 */
[----:B------:R-:W-:Y:S01]  /*8410*/  UPRMT UR5, UR37, 0x654, UR5 ;  /* 0x0000065425057896 */ /* 0x000fe20008000005 */
[--C-:B----4-:R-:W-:Y:S02]  /*8420*/  HADD2.F32 R54, -RZ, R60.reuse.H0_H0 ;  /* 0x2000003cff367230 */ /* 0x110fe40000004100 */
[----:B------:R-:W-:Y:S02]  /*8430*/  HADD2.F32 R55, -RZ, R60.H1_H1 ;  /* 0x3000003cff377230 */ /* 0x000fe40000004100 */
[--C-:B------:R-:W-:Y:S02]  /*8440*/  HADD2.F32 R56, -RZ, R61.reuse.H0_H0 ;  /* 0x2000003dff387230 */ /* 0x100fe40000004100 */
[----:B------:R-:W-:Y:S02]  /*8450*/  HADD2.F32 R57, -RZ, R61.H1_H1 ;  /* 0x3000003dff397230 */ /* 0x000fe40000004100 */
[----:B-1----:R-:W-:Y:S01]  /*8460*/  SYNCS.ARRIVE.TRANS64.RED.A1T0 RZ, [UR5], RZ ;  /* 0x000000ffffff79a7 */ /* 0x002fe20008100405 */
[--C-:B------:R-:W-:Y:S02]  /*8470*/  HADD2.F32 R58, -RZ, R62.reuse.H0_H0 ;  /* 0x2000003eff3a7230 */ /* 0x100fe40000004100 */
[----:B------:R-:W-:Y:S02]  /*8480*/  HADD2.F32 R59, -RZ, R62.H1_H1 ;  /* 0x3000003eff3b7230 */ /* 0x000fe40000004100 */
[--C-:B------:R-:W-:Y:S02]  /*8490*/  HADD2.F32 R60, -RZ, R63.reuse.H0_H0 ;  /* 0x2000003fff3c7230 */ /* 0x100fe40000004100 */
[----:B------:R-:W-:Y:S02]  /*84a0*/  HADD2.F32 R61, -RZ, R63.H1_H1 ;  /* 0x3000003fff3d7230 */ /* 0x000fe40000004100 */
[C---:B------:R-:W-:Y:S01]  /*84b0*/  FMUL R4, R47.reuse, R4 ;  /* 0x000000042f047220 */ /* 0x040fe20000400000 */
[C---:B------:R-:W-:Y:S01]  /*84c0*/  FMUL R5, R47.reuse, R5 ;  /* 0x000000052f057220 */ /* 0x040fe20000400000 */
[C---:B------:R-:W-:Y:S01]  /*84d0*/  FMUL R6, R47.reuse, R6 ;  /* 0x000000062f067220 */ /* 0x040fe20000400000 */
[----:B------:R-:W-:Y:S01]  /*84e0*/  FMUL R7, R47, R7 ;  /* 0x000000072f077220 */ /* 0x000fe20000400000 */
[C---:B------:R-:W-:Y:S01]  /*84f0*/  FFMA R4, R49.reuse, R0, R4 ;  /* 0x0000000031047223 */ /* 0x040fe20000000004 */
[C---:B------:R-:W-:Y:S01]  /*8500*/  FFMA R5, R49.reuse, R2, R5 ;  /* 0x0000000231057223 */ /* 0x040fe20000000005 */
[C---:B------:R-:W-:Y:S01]  /*8510*/  FFMA R6, R49.reuse, R3, R6 ;  /* 0x0000000331067223 */ /* 0x040fe20000000006 */
[----:B------:R-:W-:Y:S01]  /*8520*/  FFMA R7, R49, R48, R7 ;  /* 0x0000003031077223 */ /* 0x000fe20000000007 */
[C---:B------:R-:W-:Y:S01]  /*8530*/  FMUL R8, R47.reuse, R8 ;  /* 0x000000082f087220 */ /* 0x040fe20000400000 */
[----:B------:R-:W-:Y:S01]  /*8540*/  FMUL R9, R47, R9 ;  /* 0x000000092f097220 */ /* 0x000fe20000400000 */
[----:B------:R-:W-:Y:S01]  /*8550*/  F2FP.F16.F32.PACK_AB R4, R5, R4 ;  /* 0x000000040504723e */ /* 0x000fe200000000ff */
[----:B------:R-:W-:Y:S01]  /*8560*/  FMUL R0, R47, R10 ;  /* 0x0000000a2f007220 */ /* 0x000fe20000400000 */
[----:B------:R-:W-:Y:S01]  /*8570*/  F2FP.F16.F32.PACK_AB R5, R7, R6 ;  /* 0x000000060705723e */ /* 0x000fe200000000ff */
[C---:B------:R-:W-:Y:S01]  /*8580*/  FFMA R8, R49.reuse, R50, R8 ;  /* 0x0000003231087223 */ /* 0x040fe20000000008 */
[C---:B------:R-:W-:Y:S01]  /*8590*/  FFMA R9, R49.reuse, R51, R9 ;  /* 0x0000003331097223 */ /* 0x040fe20000000009 */
[----:B------:R-:W-:Y:S01]  /*85a0*/  FFMA R0, R49, R52, R0 ;  /* 0x0000003431007223 */ /* 0x000fe20000000000 */
[C---:B------:R-:W-:Y:S01]  /*85b0*/  FMUL R2, R47.reuse, R11 ;  /* 0x0000000b2f027220 */ /* 0x040fe20000400000 */
[C---:B------:R-:W-:Y:S01]  /*85c0*/  FMUL R3, R47.reuse, R12 ;  /* 0x0000000c2f037220 */ /* 0x040fe20000400000 */
[----:B------:R-:W-:Y:S01]  /*85d0*/  FMUL R10, R47, R13 ;  /* 0x0000000d2f0a7220 */ /* 0x000fe20000400000 */
[----:B------:R-:W-:Y:S01]  /*85e0*/  F2FP.F16.F32.PACK_AB R6, R9, R8 ;  /* 0x000000080906723e */ /* 0x000fe200000000ff */
[C---:B------:R-:W-:Y:S01]  /*85f0*/  FFMA R2, R49.reuse, R53, R2 ;  /* 0x0000003531027223 */ /* 0x040fe20000000002 */
[C---:B------:R-:W-:Y:S01]  /*8600*/  FFMA R3, R49.reuse, R54, R3 ;  /* 0x0000003631037223 */ /* 0x040fe20000000003 */
[----:B------:R-:W-:Y:S01]  /*8610*/  FFMA R10, R49, R55, R10 ;  /* 0x00000037310a7223 */ /* 0x000fe2000000000a */
[C---:B------:R-:W-:Y:S01]  /*8620*/  FMUL R11, R47.reuse, R14 ;  /* 0x0000000e2f0b7220 */ /* 0x040fe20000400000 */
[C---:B------:R-:W-:Y:S01]  /*8630*/  FMUL R15, R47.reuse, R15 ;  /* 0x0000000f2f0f7220 */ /* 0x040fe20000400000 */
[----:B------:R-:W-:Y:S01]  /*8640*/  F2FP.F16.F32.PACK_AB R7, R2, R0 ;  /* 0x000000000207723e */ /* 0x000fe200000000ff */
[----:B------:R-:W-:Y:S01]  /*8650*/  FMUL R12, R47, R16 ;  /* 0x000000102f0c7220 */ /* 0x000fe20000400000 */
[----:B------:R-:W-:Y:S01]  /*8660*/  F2FP.F16.F32.PACK_AB R8, R10, R3 ;  /* 0x000000030a08723e */ /* 0x000fe200000000ff */
[C---:B------:R-:W-:Y:S01]  /*8670*/  FFMA R11, R49.reuse, R56, R11 ;  /* 0x00000038310b7223 */ /* 0x040fe2000000000b */
[C---:B------:R-:W-:Y:S01]  /*8680*/  FFMA R15, R49.reuse, R57, R15 ;  /* 0x00000039310f7223 */ /* 0x040fe2000000000f */
[----:B------:R1:W-:Y:S01]  /*8690*/  STSM.16.M88.4 [R107+0x6400], R4 ;  /* 0x006400046b007844 */ /* 0x0003e20000000200 */
[----:B------:R-:W-:Y:S01]  /*86a0*/  FFMA R12, R49, R58, R12 ;  /* 0x0000003a310c7223 */ /* 0x000fe2000000000c */
[C---:B------:R-:W-:Y:S01]  /*86b0*/  FMUL R13, R47.reuse, R17 ;  /* 0x000000112f0d7220 */ /* 0x040fe20000400000 */
[----:B------:R-:W-:Y:S01]  /*86c0*/  FMUL R14, R47, R18 ;  /* 0x000000122f0e7220 */ /* 0x000fe20000400000 */
[----:B------:R-:W-:Y:S01]  /*86d0*/  F2FP.F16.F32.PACK_AB R9, R15, R11 ;  /* 0x0000000b0f09723e */ /* 0x000fe200000000ff */
[--C-:B------:R-:W-:Y:S02]  /*86e0*/  HADD2.F32 R62, -RZ, R68.reuse.H0_H0 ;  /* 0x20000044ff3e7230 */ /* 0x100fe40000004100 */
[C---:B------:R-:W-:Y:S01]  /*86f0*/  FFMA R13, R49.reuse, R59, R13 ;  /* 0x0000003b310d7223 */ /* 0x040fe2000000000d */
[----:B------:R-:W-:Y:S01]  /*8700*/  FFMA R14, R49, R60, R14 ;  /* 0x0000003c310e7223 */ /* 0x000fe2000000000e */
[C---:B------:R-:W-:Y:S01]  /*8710*/  FMUL R19, R47.reuse, R19 ;  /* 0x000000132f137220 */ /* 0x040fe20000400000 */
[----:B------:R-:W-:Y:S02]  /*8720*/  HADD2.F32 R63, -RZ, R68.H1_H1 ;  /* 0x30000044ff3f7230 */ /* 0x000fe40000004100 */
[----:B------:R-:W-:Y:S01]  /*8730*/  FMUL R16, R47, R20 ;  /* 0x000000142f107220 */ /* 0x000fe20000400000 */
[----:B------:R-:W-:Y:S01]  /*8740*/  F2FP.F16.F32.PACK_AB R10, R13, R12 ;  /* 0x0000000c0d0a723e */ /* 0x000fe200000000ff */
[C---:B------:R-:W-:Y:S01]  /*8750*/  FFMA R19, R49.reuse, R61, R19 ;  /* 0x0000003d31137223 */ /* 0x040fe20000000013 */
[--C-:B------:R-:W-:Y:S02]  /*8760*/  HADD2.F32 R64, -RZ, R69.reuse.H0_H0 ;  /* 0x20000045ff407230 */ /* 0x100fe40000004100 */
[----:B------:R-:W-:Y:S01]  /*8770*/  FFMA R16, R49, R62, R16 ;  /* 0x0000003e31107223 */ /* 0x000fe20000000010 */
[----:B------:R-:W-:Y:S01]  /*8780*/  FMUL R17, R47, R21 ;  /* 0x000000152f117220 */ /* 0x000fe20000400000 */
[----:B------:R-:W-:Y:S01]  /*8790*/  HADD2.F32 R65, -RZ, R69.H1_H1 ;  /* 0x30000045ff417230 */ /* 0x000fe20000004100 */
[----:B------:R-:W-:Y:S01]  /*87a0*/  F2FP.F16.F32.PACK_AB R11, R19, R14 ;  /* 0x0000000e130b723e */ /* 0x000fe200000000ff */
[----:B------:R-:W-:Y:S01]  /*87b0*/  FMUL R18, R47, R22 ;  /* 0x000000162f127220 */ /* 0x000fe20000400000 */
[----:B------:R-:W-:Y:S01]  /*87c0*/  FFMA R17, R49, R63, R17 ;  /* 0x0000003f31117223 */ /* 0x000fe20000000011 */
[--C-:B------:R-:W-:Y:S02]  /*87d0*/  HADD2.F32 R66, -RZ, R70.reuse.H0_H0 ;  /* 0x20000046ff427230 */ /* 0x100fe40000004100 */
[----:B------:R-:W-:Y:S01]  /*87e0*/  FMUL R23, R47, R23 ;  /* 0x000000172f177220 */ /* 0x000fe20000400000 */
[----:B------:R1:W-:Y:S01]  /*87f0*/  STSM.16.M88.4 [R106+0x6400], R8 ;  /* 0x006400086a007844 */ /* 0x0003e20000000200 */
[----:B------:R-:W-:Y:S01]  /*8800*/  FFMA R18, R49, R64, R18 ;  /* 0x0000004031127223 */ /* 0x000fe20000000012 */
[----:B------:R-:W-:Y:S01]  /*8810*/  F2FP.F16.F32.PACK_AB R16, R17, R16 ;  /* 0x000000101110723e */ /* 0x000fe200000000ff */
[----:B------:R-:W-:Y:S01]  /*8820*/  FFMA R23, R49, R65, R23 ;  /* 0x0000004131177223 */ /* 0x000fe20000000017 */
[----:B------:R-:W-:Y:S02]  /*8830*/  HADD2.F32 R67, -RZ, R70.H1_H1 ;  /* 0x30000046ff437230 */ /* 0x000fe40000004100 */
[C---:B------:R-:W-:Y:S01]  /*8840*/  FMUL R20, R47.reuse, R24 ;  /* 0x000000182f147220 */ /* 0x040fe20000400000 */
[--C-:B------:R-:W-:Y:S02]  /*8850*/  HADD2.F32 R68, -RZ, R71.reuse.H0_H0 ;  /* 0x20000047ff447230 */ /* 0x100fe40000004100 */
[----:B------:R-:W-:Y:S01]  /*8860*/  FMUL R21, R47, R25 ;  /* 0x000000192f157220 */ /* 0x000fe20000400000 */
[----:B------:R-:W-:Y:S01]  /*8870*/  F2FP.F16.F32.PACK_AB R17, R23, R18 ;  /* 0x000000121711723e */ /* 0x000fe200000000ff */
[C---:B------:R-:W-:Y:S01]  /*8880*/  FFMA R20, R49.reuse, R66, R20 ;  /* 0x0000004231147223 */ /* 0x040fe20000000014 */
[----:B------:R-:W-:Y:S02]  /*8890*/  HADD2.F32 R69, -RZ, R71.H1_H1 ;  /* 0x30000047ff457230 */ /* 0x000fe40000004100 */
[----:B------:R-:W-:Y:S01]  /*88a0*/  FFMA R21, R49, R67, R21 ;  /* 0x0000004331157223 */ /* 0x000fe20000000015 */
[C---:B------:R-:W-:Y:S01]  /*88b0*/  FMUL R22, R47.reuse, R26 ;  /* 0x0000001a2f167220 */ /* 0x040fe20000400000 */
[--C-:B------:R-:W-:Y:S02]  /*88c0*/  HADD2.F32 R70, -RZ, R76.reuse.H0_H0 ;  /* 0x2000004cff467230 */ /* 0x100fe40000004100 */
[C---:B------:R-:W-:Y:S01]  /*88d0*/  FMUL R27, R47.reuse, R27 ;  /* 0x0000001b2f1b7220 */ /* 0x040fe20000400000 */
[----:B------:R-:W-:Y:S02]  /*88e0*/  HADD2.F32 R71, -RZ, R76.H1_H1 ;  /* 0x3000004cff477230 */ /* 0x000fe40000004100 */
[C---:B------:R-:W-:Y:S01]  /*88f0*/  FMUL R24, R47.reuse, R28 ;  /* 0x0000001c2f187220 */ /* 0x040fe20000400000 */
[--C-:B------:R-:W-:Y:S02]  /*8900*/  HADD2.F32 R72, -RZ, R77.reuse.H0_H0 ;  /* 0x2000004dff487230 */ /* 0x100fe40000004100 */
[----:B------:R-:W-:Y:S01]  /*8910*/  FMUL R25, R47, R29 ;  /* 0x0000001d2f197220 */ /* 0x000fe20000400000 */
[----:B------:R-:W-:Y:S01]  /*8920*/  FFMA R22, R49, R68, R22 ;  /* 0x0000004431167223 */ /* 0x000fe20000000016 */
[----:B------:R-:W-:Y:S02]  /*8930*/  HADD2.F32 R73, -RZ, R77.H1_H1 ;  /* 0x3000004dff497230 */ /* 0x000fe40000004100 */
[----:B------:R-:W-:Y:S01]  /*8940*/  FMUL R26, R47, R30 ;  /* 0x0000001e2f1a7220 */ /* 0x000fe20000400000 */
[----:B------:R-:W-:Y:S01]  /*8950*/  FFMA R27, R49, R69, R27 ;  /* 0x00000045311b7223 */ /* 0x000fe2000000001b */
        /* <DEDUP_REMOVED lines=12> */
[----:B------:R-:W-:Y:S01]  /*8a20*/  FMUL R35, R47, R35 ;  /* 0x000000232f237220 */ /* 0x000fe20000400000 */
[C---:B------:R-:W-:Y:S01]  /*8a30*/  FFMA R28, R49.reuse, R74, R28 ;  /* 0x0000004a311c7223 */ /* 0x040fe2000000001c */
[C---:B------:R-:W-:Y:S01]  /*8a40*/  FFMA R29, R49.reuse, R75, R29 ;  /* 0x0000004b311d7223 */ /* 0x040fe2000000001d */
[C---:B------:R-:W-:Y:S01]  /*8a50*/  FFMA R30, R49.reuse, R76, R30 ;  /* 0x0000004c311e7223 */ /* 0x040fe2000000001e */
[----:B------:R-:W-:Y:S01]  /*8a60*/  FFMA R35, R49, R77, R35 ;  /* 0x0000004d31237223 */ /* 0x000fe20000000023 */
[----:B------:R-:W-:Y:S02]  /*8a70*/  F2FP.F16.F32.PACK_AB R18, R21, R20 ;  /* 0x000000141512723e */ /* 0x000fe400000000ff */
[----:B------:R-:W-:Y:S02]  /*8a80*/  F2FP.F16.F32.PACK_AB R19, R27, R22 ;  /* 0x000000161b13723e */ /* 0x000fe400000000ff */
[----:B------:R-:W-:Y:S02]  /*8a90*/  F2FP.F16.F32.PACK_AB R24, R25, R24 ;  /* 0x000000181918723e */ /* 0x000fe400000000ff */
[----:B------:R-:W-:Y:S01]  /*8aa0*/  F2FP.F16.F32.PACK_AB R25, R31, R26 ;  /* 0x0000001a1f19723e */ /* 0x000fe200000000ff */
[----:B------:R1:W-:Y:S01]  /*8ab0*/  STSM.16.M88.4 [R108+0x6000], R16 ;  /* 0x006000106c007844 */ /* 0x0003e20000000200 */
[----:B------:R-:W-:Y:S02]  /*8ac0*/  F2FP.F16.F32.PACK_AB R26, R29, R28 ;  /* 0x0000001c1d1a723e */ /* 0x000fe400000000ff */
[----:B------:R-:W-:Y:S05]  /*8ad0*/  F2FP.F16.F32.PACK_AB R27, R35, R30 ;  /* 0x0000001e231b723e */ /* 0x000fea00000000ff */
        /* <DEDUP_REMOVED lines=18> */
.L_x_122:
[----:B------:R-:W-:Y:S05]  /*8c00*/  BSYNC.RECONVERGENT B0 ;  /* 0x0000000000007941 */ /* 0x000fea0003800200 */
.L_x_121:
[----:B------:R-:W-:Y:S01]  /*8c10*/  BAR.SYNC.DEFER_BLOCKING 0x1, 0x80 ;  /* 0x0042000000007b1d */ /* 0x000fe20000010000 */
[----:B------:R-:W-:Y:S01]  /*8c20*/  UISETP.NE.AND UP0, UPT, UR49, -0x4, UPT ;  /* 0xfffffffc3100788c */ /* 0x000fe2000bf05270 */
[----:B------:R-:W-:Y:S08]  /*8c30*/  IADD3 R45, PT, PT, R45, 0x1, RZ ;  /* 0x000000012d2d7810 */ /* 0x000ff00007ffe0ff */
[----:B------:R-:W-:Y:S05]  /*8c40*/  BRA.U !UP0, `(.L_x_123) ;  /* 0x0000000108287547 */ /* 0x000fea000b800000 */
[----:B------:R-:W-:Y:S01]  /*8c50*/  ISETP.NE.AND P0, PT, R105, RZ, PT ;  /* 0x000000ff6900720c */ /* 0x000fe20003f05270 */
[----:B------:R-:W-:Y:S01]  /*8c60*/  IMAD.U32 R2, RZ, RZ, UR51 ;  /* 0x00000033ff027e24 */ /* 0x000fe2000f8e00ff */
[----:B------:R-:W-:Y:S01]  /*8c70*/  UIADD3 UR51, UPT, UPT, UR51, 0x1, URZ ;  /* 0x0000000133337890 */ /* 0x000fe2000fffe0ff */
[----:B------:R-:W-:Y:S03]  /*8c80*/  IMAD.U32 R0, RZ, RZ, UR37 ;  /* 0x00000025ff007e24 */ /* 0x000fe6000f8e00ff */
[----:B------:R-:W-:Y:S04]  /*8c90*/  UISETP.NE.AND UP0, UPT, UR51, 0x4, UPT ;  /* 0x000000043300788c */ /* 0x000fe8000bf05270 */
[----:B------:R-:W-:Y:S03]  /*8ca0*/  USEL UR51, UR51, URZ, UP0 ;  /* 0x000000ff33337287 */ /* 0x000fe60008000000 */
[----:B------:R-:W-:Y:S05]  /*8cb0*/  @P0 LEA R2, R2, UR48, 0x3 ;  /* 0x0000003002020c11 */ /* 0x000fea000f8e18ff */
[----:B------:R-:W-:Y:S05]  /*8cc0*/  @P0 VIADD R2, R2, 0x40 ;  /* 0x0000004002020836 */ /* 0x000fea0000000000 */
[----:B------:R-:W-:Y:S04]  /*8cd0*/  @P0 PRMT R0, R0, 0x654, R2 ;  /* 0x0000065400000816 */ /* 0x000fe80000000002 */
[----:B------:R2:W-:Y:S03]  /*8ce0*/  @P0 SYNCS.ARRIVE.TRANS64.RED.A1T0 RZ, [R0+URZ], RZ ;  /* 0x000000ff00ff09a7 */ /* 0x0005e600081004ff */
.L_x_123:
[----:B------:R-:W-:Y:S01]  /*8cf0*/  ISETP.NE.AND P2, PT, R102, RZ, PT ;  /* 0x000000ff6600720c */ /* 0x000fe20003f45270 */
[----:B------:R-:W-:Y:S01]  /*8d00*/  UIADD3 UR49, UPT, UPT, UR49, 0x4, URZ ;  /* 0x0000000431317890 */ /* 0x000fe2000fffe0ff */
[----:B------:R-:W-:Y:S01]  /*8d10*/  ISETP.NE.AND P0, PT, R104, 0x2, PT ;  /* 0x000000026800780c */ /* 0x000fe20003f05270 */
[----:B------:R-:W-:Y:S01]  /*8d20*/  IMAD.IADD R14, R43, 0x1, R86 ;  /* 0x000000012b0e7824 */ /* 0x000fe200078e0256 */
[----:B------:R-:W-:Y:S01]  /*8d30*/  ISETP.NE.AND P1, PT, R45, 0x4, PT ;  /* 0x000000042d00780c */ /* 0x000fe20003f25270 */
[----:B------:R-:W-:Y:S01]  /*8d40*/  IMAD.IADD R15, R44, 0x1, R87 ;  /* 0x000000012c0f7824 */ /* 0x000fe200078e0257 */
[----:B------:R-:W-:Y:S02]  /*8d50*/  SEL R2, RZ, 0x1, P0 ;  /* 0x00000001ff027807 */ /* 0x000fe40000000000 */
[----:B--2---:R-:W-:Y:S02]  /*8d60*/  SEL R0, RZ, 0x1, P1 ;  /* 0x00000001ff007807 */ /* 0x004fe40000800000 */
[----:B------:R-:W-:Y:S02]  /*8d70*/  LOP3.LUT R96, R96, R2, RZ, 0x3c, !PT ;  /* 0x0000000260607212 */ /* 0x000fe400078e3cff */
[----:B------:R-:W-:Y:S02]  /*8d80*/  LOP3.LUT R97, R97, R0, RZ, 0x3c, !PT ;  /* 0x0000000061617212 */ /* 0x000fe400078e3cff */
[----:B------:R-:W-:Y:S02]  /*8d90*/  @P2 R2UR UR36, R95 ;  /* 0x000000005f2422ca */ /* 0x000fe400000e0000 */
[----:B------:R-:W-:Y:S02]  /*8da0*/  SEL R104, R104, RZ, P0 ;  /* 0x000000ff68687207 */ /* 0x000fe40000000000 */
[----:B------:R-:W-:Y:S01]  /*8db0*/  SEL R45, R45, RZ, P1 ;  /* 0x000000ff2d2d7207 */ /* 0x000fe20000800000 */
[----:B------:R-:W-:Y:S10]  /*8dc0*/  @P2 BRA `(.L_x_124) ;  /* 0xffffffc000082947 */ /* 0x000ff4000383ffff */
[----:B------:R-:W-:-:S09]  /*8dd0*/  UISETP.NE.AND UP0, UPT, UR50, URZ, UPT ;  /* 0x000000ff3200728c */ /* 0x000fd2000bf05270 */
[----:B------:R-:W-:Y:S05]  /*8de0*/  BRA.U !UP0, `(.L_x_125) ;  /* 0x0000000108487547 */ /* 0x000fea000b800000 */
[----:B------:R-:W2:Y:S02]  /*8df0*/  LDCU.64 UR4, c[0x0][0x890] ;  /* 0x00011200ff0477ac */ /* 0x000ea40008000a00 */
[----:B--2---:R-:W-:-:S04]  /*8e00*/  UISETP.NE.U32.AND UP0, UPT, UR4, URZ, UPT ;  /* 0x000000ff0400728c */ /* 0x004fc8000bf05070 */
[----:B------:R-:W-:-:S09]  /*8e10*/  UISETP.NE.AND.EX UP0, UPT, UR5, URZ, UPT, UP0 ;  /* 0x000000ff0500728c */ /* 0x000fd2000bf05300 */
[----:B------:R-:W-:Y:S05]  /*8e20*/  BRA.U UP0, `(.L_x_126) ;  /* 0x00000001000c7547 */ /* 0x000fea000b800000 */
[----:B------:R-:W-:-:S13]  /*8e30*/  FSETP.NEU.AND P0, PT, R49, RZ, PT ;  /* 0x000000ff3100720b */ /* 0x000fda0003f0d000 */
[----:B------:R-:W-:Y:S05]  /*8e40*/  @!P0 EXIT ;  /* 0x000000000000894d */ /* 0x000fea0003800000 */
[----:B------:R-:W-:Y:S05]  /*8e50*/  BRA `(.L_x_125) ;  /* 0x00000000002c7947 */ /* 0x000fea0003800000 */
.L_x_126:
[----:B------:R-:W-:Y:S01]  /*8e60*/  ISETP.NE.AND P0, PT, R103, RZ, PT ;  /* 0x000000ff6700720c */ /* 0x000fe20003f05270 */
[----:B------:R-:W-:-:S12]  /*8e70*/  BSSY.RECONVERGENT B0, `(.L_x_125) ;  /* 0x0000009000007945 */ /* 0x000fd80003800200 */
[----:B------:R-:W-:Y:S05]  /*8e80*/  @P0 BRA `(.L_x_127) ;  /* 0x0000000000140947 */ /* 0x000fea0003800000 */
[----:B------:R-:W2:Y:S02]  /*8e90*/  LDCU.64 UR4, c[0x0][0x888] ;  /* 0x00011100ff0477ac */ /* 0x000ea40008000a00 */
[----:B--2---:R-:W-:-:S04]  /*8ea0*/  ISETP.NE.U32.AND P0, PT, RZ, UR4, PT ;  /* 0x00000004ff007c0c */ /* 0x004fc8000bf05070 */
[----:B------:R-:W-:-:S13]  /*8eb0*/  ISETP.NE.AND.EX P0, PT, RZ, UR5, PT, P0 ;  /* 0x00000005ff007c0c */ /* 0x000fda000bf05300 */
[----:B------:R-:W-:Y:S05]  /*8ec0*/  @!P0 EXIT ;  /* 0x000000000000894d */ /* 0x000fea0003800000 */
[----:B------:R-:W-:Y:S05]  /*8ed0*/  BRA `(.L_x_128) ;  /* 0x0000000000087947 */ /* 0x000fea0003800000 */
.L_x_127:
[----:B------:R-:W-:-:S13]  /*8ee0*/  FSETP.NEU.AND P0, PT, R49, RZ, PT ;  /* 0x000000ff3100720b */ /* 0x000fda0003f0d000 */
[----:B------:R-:W-:Y:S05]  /*8ef0*/  @!P0 EXIT ;  /* 0x000000000000894d */ /* 0x000fea0003800000 */
.L_x_128:
[----:B------:R-:W-:Y:S05]  /*8f00*/  BSYNC.RECONVERGENT B0 ;  /* 0x0000000000007941 */ /* 0x000fea0003800200 */
.L_x_125:
[----:B------:R-:W-:Y:S01]  /*8f10*/  ULEA UR4, UR51, UR48, 0x3 ;  /* 0x0000003033047291 */ /* 0x000fe2000f8e18ff */
[----:B------:R-:W-:-:S04]  /*8f20*/  DEPBAR.LE SB0, 0x0 ;  /* 0x000080000000791a */ /* 0x000fc80000000000 */
[----:B------:R-:W-:-:S04]  /*8f30*/  UIADD3 UR4, UPT, UPT, UR4, 0x40, URZ ;  /* 0x0000004004047890 */ /* 0x000fc8000fffe0ff */
[----:B------:R-:W-:-:S09]  /*8f40*/  UPRMT UR4, UR37, 0x654, UR4 ;  /* 0x0000065425047896 */ /* 0x000fd20008000004 */
[----:B------:R-:W-:Y:S01]  /*8f50*/  SYNCS.ARRIVE.TRANS64.RED.A1T0 RZ, [UR4], RZ ;  /* 0x000000ffffff79a7 */ /* 0x000fe20008100404 */
[----:B------:R-:W-:Y:S05]  /*8f60*/  EXIT ;  /* 0x000000000000794d */ /* 0x000fea0003800000 */
.L_x_19:
[----:B--2---:R2:W1:Y:S02]  /*8f70*/  SYNCS.PHASECHK.TRANS64.TRYWAIT P0, [R2+URZ+0xe0], R3 ;  /* 0x0000e003020075a7 */ /* 0x00446400080011ff */
[----:B-1----:R-:W-:Y:S05]  /*8f80*/  @!P0 NANOSLEEP.SYNCS 0x989680 ;  /* 0x009896800000895d */ /* 0x002fea0003900000 */
[----:B------:R-:W1:Y:S02]  /*8f90*/  @!P0 SYNCS.PHASECHK.TRANS64 P0, [R2+URZ+0xe0], R3 ;  /* 0x0000e003020085a7 */ /* 0x000e6400080010ff */
[----:B-1----:R-:W-:Y:S05]  /*8fa0*/  @!P0 BRA `(.L_x_19) ;  /* 0xfffffffc00f08947 */ /* 0x002fea000383ffff */
[----:B------:R-:W-:Y:S05]  /*8fb0*/  BRA `(.L_x_129) ;  /* 0xffffff8400787947 */ /* 0x000fea000383ffff */
.L_x_22:
[----:B-1----:R-:W-:-:S07]  /*8fc0*/  MOV R2, UR33 ;  /* 0x0000002100027c02 */ /* 0x002fce0008000f00 */
.L_x_130:
[----:B-1----:R1:W2:Y:S02]  /*8fd0*/  SYNCS.PHASECHK.TRANS64.TRYWAIT P0, [R2+URZ+0x10], R4 ;  /* 0x00001004020075a7 */ /* 0x0022a400080011ff */
[----:B--2---:R-:W-:Y:S05]  /*8fe0*/  @!P0 NANOSLEEP.SYNCS 0x989680 ;  /* 0x009896800000895d */ /* 0x004fea0003900000 */
[----:B------:R-:W2:Y:S02]  /*8ff0*/  @!P0 SYNCS.PHASECHK.TRANS64 P0, [R2+URZ+0x10], R4 ;  /* 0x00001004020085a7 */ /* 0x000ea400080010ff */
[----:B--2---:R-:W-:Y:S05]  /*9000*/  @!P0 BRA `(.L_x_130) ;  /* 0xfffffffc00f08947 */ /* 0x004fea000383ffff */
[----:B------:R-:W-:Y:S05]  /*9010*/  BRA `(.L_x_21) ;  /* 0xffffff8400c87947 */ /* 0x000fea000383ffff */
.L_x_28:
[----:B-1----:R-:W-:-:S07]  /*9020*/  MOV R2, UR25 ;  /* 0x0000001900027c02 */ /* 0x002fce0008000f00 */
.L_x_131:
[----:B-1----:R1:W2:Y:S02]  /*9030*/  SYNCS.PHASECHK.TRANS64.TRYWAIT P0, [R2+URZ+0x10], R4 ;  /* 0x00001004020075a7 */ /* 0x0022a400080011ff */
[----:B--2---:R-:W-:Y:S05]  /*9040*/  @!P0 NANOSLEEP.SYNCS 0x989680 ;  /* 0x009896800000895d */ /* 0x004fea0003900000 */
[----:B------:R-:W2:Y:S02]  /*9050*/  @!P0 SYNCS.PHASECHK.TRANS64 P0, [R2+URZ+0x10], R4 ;  /* 0x00001004020085a7 */ /* 0x000ea400080010ff */
[----:B--2---:R-:W-:Y:S05]  /*9060*/  @!P0 BRA `(.L_x_131) ;  /* 0xfffffffc00f08947 */ /* 0x004fea000383ffff */
[----:B------:R-:W-:Y:S05]  /*9070*/  BRA `(.L_x_27) ;  /* 0xffffff8800887947 */ /* 0x000fea000383ffff */
.L_x_32:
[----:B-1----:R1:W2:Y:S02]  /*9080*/  SYNCS.PHASECHK.TRANS64.TRYWAIT P0, [R2+URZ+0x70], R3 ;  /* 0x00007003020075a7 */ /* 0x0022a400080011ff */
[----:B--2---:R-:W-:Y:S05]  /*9090*/  @!P0 NANOSLEEP.SYNCS 0x989680 ;  /* 0x009896800000895d */ /* 0x004fea0003900000 */
[----:B------:R-:W2:Y:S02]  /*90a0*/  @!P0 SYNCS.PHASECHK.TRANS64 P0, [R2+URZ+0x70], R3 ;  /* 0x00007003020085a7 */ /* 0x000ea400080010ff */
[----:B--2---:R-:W-:Y:S05]  /*90b0*/  @!P0 BRA `(.L_x_32) ;  /* 0xfffffffc00f08947 */ /* 0x004fea000383ffff */
[----:B------:R-:W-:Y:S05]  /*90c0*/  BRA `(.L_x_132) ;  /* 0xffffff8c00307947 */ /* 0x000fea000383ffff */
.L_x_36:
[----:B----4-:R-:W-:-:S07]  /*90d0*/  MOV R0, UR4 ;  /* 0x0000000400007c02 */ /* 0x010fce0008000f00 */
.L_x_133:
[----:B-1----:R1:W2:Y:S02]  /*90e0*/  SYNCS.PHASECHK.TRANS64.TRYWAIT P0, [R0+URZ], R2 ;  /* 0x00000002000075a7 */ /* 0x0022a400080011ff */
[----:B--2---:R-:W-:Y:S05]  /*90f0*/  @!P0 NANOSLEEP.SYNCS 0x989680 ;  /* 0x009896800000895d */ /* 0x004fea0003900000 */
[----:B------:R-:W2:Y:S02]  /*9100*/  @!P0 SYNCS.PHASECHK.TRANS64 P0, [R0+URZ], R2 ;  /* 0x00000002000085a7 */ /* 0x000ea400080010ff */
[----:B--2---:R-:W-:Y:S05]  /*9110*/  @!P0 BRA `(.L_x_133) ;  /* 0xfffffffc00f08947 */ /* 0x004fea000383ffff */
[----:B------:R-:W-:Y:S05]  /*9120*/  BRA `(.L_x_134) ;  /* 0xffffff9000a07947 */ /* 0x000fea000383ffff */
.L_x_39:
[----:B-1----:R1:W2:Y:S02]  /*9130*/  SYNCS.PHASECHK.TRANS64.TRYWAIT P0, [R0+URZ+0xd0], R4 ;  /* 0x0000d004000075a7 */ /* 0x0022a400080011ff */
[----:B--2---:R-:W-:Y:S05]  /*9140*/  @!P0 NANOSLEEP.SYNCS 0x989680 ;  /* 0x009896800000895d */ /* 0x004fea0003900000 */
[----:B------:R-:W2:Y:S02]  /*9150*/  @!P0 SYNCS.PHASECHK.TRANS64 P0, [R0+URZ+0xd0], R4 ;  /* 0x0000d004000085a7 */ /* 0x000ea400080010ff */
[----:B--2---:R-:W-:Y:S05]  /*9160*/  @!P0 BRA `(.L_x_39) ;  /* 0xfffffffc00f08947 */ /* 0x004fea000383ffff */
[----:B------:R-:W-:Y:S05]  /*9170*/  BRA `(.L_x_135) ;  /* 0xffffff9000fc7947 */ /* 0x000fea000383ffff */
.L_x_40:
[----:B------:R-:W-:-:S07]  /*9180*/  MOV R0, UR5 ;  /* 0x0000000500007c02 */ /* 0x000fce0008000f00 */
.L_x_136:
[----:B-1----:R1:W2:Y:S02]  /*9190*/  SYNCS.PHASECHK.TRANS64.TRYWAIT P0, [R0+URZ+0x80], R5 ;  /* 0x00008005000075a7 */ /* 0x0022a400080011ff */
[----:B--2---:R-:W-:Y:S05]  /*91a0*/  @!P0 NANOSLEEP.SYNCS 0x989680 ;  /* 0x009896800000895d */ /* 0x004fea0003900000 */
[----:B------:R-:W2:Y:S02]  /*91b0*/  @!P0 SYNCS.PHASECHK.TRANS64 P0, [R0+URZ+0x80], R5 ;  /* 0x00008005000085a7 */ /* 0x000ea400080010ff */
[----:B--2---:R-:W-:Y:S05]  /*91c0*/  @!P0 BRA `(.L_x_136) ;  /* 0xfffffffc00f08947 */ /* 0x004fea000383ffff */
[----:B------:R-:W-:Y:S05]  /*91d0*/  BRA `(.L_x_137) ;  /* 0xffffff94000c7947 */ /* 0x000fea000383ffff */
.L_x_41:
[----:B-1----:R1:W2:Y:S02]  /*91e0*/  SYNCS.PHASECHK.TRANS64.TRYWAIT P1, [R0+URZ+0x70], R4 ;  /* 0x00007004000075a7 */ /* 0x0022a400080211ff */
[----:B--2---:R-:W-:Y:S05]  /*91f0*/  @!P1 NANOSLEEP.SYNCS 0x989680 ;  /* 0x009896800000995d */ /* 0x004fea0003900000 */
[----:B------:R-:W2:Y:S02]  /*9200*/  @!P1 SYNCS.PHASECHK.TRANS64 P1, [R0+URZ+0x70], R4 ;  /* 0x00007004000095a7 */ /* 0x000ea400080210ff */
[----:B--2---:R-:W-:Y:S05]  /*9210*/  @!P1 BRA `(.L_x_41) ;  /* 0xfffffffc00f09947 */ /* 0x004fea000383ffff */
[----:B------:R-:W-:Y:S05]  /*9220*/  BRA `(.L_x_138) ;  /* 0xffffff94003c7947 */ /* 0x000fea000383ffff */
.L_x_44:
[----:B------:R-:W-:-:S07]  /*9230*/  MOV R0, UR5 ;  /* 0x0000000500007c02 */ /* 0x000fce0008000f00 */
.L_x_139:
[----:B-1----:R1:W2:Y:S02]  /*9240*/  SYNCS.PHASECHK.TRANS64.TRYWAIT P0, [R0+URZ+0x80], R2 ;  /* 0x00008002000075a7 */ /* 0x0022a400080011ff */
[----:B--2---:R-:W-:Y:S05]  /*9250*/  @!P0 NANOSLEEP.SYNCS 0x989680 ;  /* 0x009896800000895d */ /* 0x004fea0003900000 */
[----:B------:R-:W2:Y:S02]  /*9260*/  @!P0 SYNCS.PHASECHK.TRANS64 P0, [R0+URZ+0x80], R2 ;  /* 0x00008002000085a7 */ /* 0x000ea400080010ff */
[----:B--2---:R-:W-:Y:S05]  /*9270*/  @!P0 BRA `(.L_x_139) ;  /* 0xfffffffc00f08947 */ /* 0x004fea000383ffff */
[----:B------:R-:W-:Y:S05]  /*9280*/  BRA `(.L_x_43) ;  /* 0xffffff9400907947 */ /* 0x000fea000383ffff */
.L_x_51:
[----:B-1----:R1:W2:Y:S02]  /*9290*/  SYNCS.PHASECHK.TRANS64.TRYWAIT P1, [R0+URZ+0x70], R2 ;  /* 0x00007002000075a7 */ /* 0x0022a400080211ff */
[----:B--2---:R-:W-:Y:S05]  /*92a0*/  @!P1 NANOSLEEP.SYNCS 0x989680 ;  /* 0x009896800000995d */ /* 0x004fea0003900000 */
[----:B------:R-:W2:Y:S02]  /*92b0*/  @!P1 SYNCS.PHASECHK.TRANS64 P1, [R0+URZ+0x70], R2 ;  /* 0x00007002000095a7 */ /* 0x000ea400080210ff */
[----:B--2---:R-:W-:Y:S05]  /*92c0*/  @!P1 BRA `(.L_x_51) ;  /* 0xfffffffc00f09947 */ /* 0x004fea000383ffff */
[----:B------:R-:W-:Y:S05]  /*92d0*/  BRA `(.L_x_140) ;  /* 0xffffff9c001c7947 */ /* 0x000fea000383ffff */
.L_x_52:
[----:B------:R-:W-:-:S07]  /*92e0*/  MOV R2, UR6 ;  /* 0x0000000600027c02 */ /* 0x000fce0008000f00 */
.L_x_141:
[----:B-1----:R1:W2:Y:S02]  /*92f0*/  SYNCS.PHASECHK.TRANS64.TRYWAIT P0, [R2+URZ+0xb0], R0 ;  /* 0x0000b000020075a7 */ /* 0x0022a400080011ff */
[----:B--2---:R-:W-:Y:S05]  /*9300*/  @!P0 NANOSLEEP.SYNCS 0x989680 ;  /* 0x009896800000895d */ /* 0x004fea0003900000 */
[----:B------:R-:W2:Y:S02]  /*9310*/  @!P0 SYNCS.PHASECHK.TRANS64 P0, [R2+URZ+0xb0], R0 ;  /* 0x0000b000020085a7 */ /* 0x000ea400080010ff */
[----:B--2---:R-:W-:Y:S05]  /*9320*/  @!P0 BRA `(.L_x_141) ;  /* 0xfffffffc00f08947 */ /* 0x004fea000383ffff */
[----:B------:R-:W-:Y:S05]  /*9330*/  BRA `(.L_x_142) ;  /* 0xffffff9c006c7947 */ /* 0x000fea000383ffff */
.L_x_55:
[----:B------:R-:W-:Y:S07]  /*9340*/  MOV R0, UR10 ;  /* 0x0000000a00007c02 */ /* 0x000fee0008000f00 */
.L_x_143:
[----:B-1----:R1:W2:Y:S02]  /*9350*/  SYNCS.PHASECHK.TRANS64.TRYWAIT P0, [R0+URZ], R2 ;  /* 0x00000002000075a7 */ /* 0x0022a400080011ff */
[----:B--2---:R-:W-:Y:S05]  /*9360*/  @!P0 NANOSLEEP.SYNCS 0x989680 ;  /* 0x009896800000895d */ /* 0x004fea0003900000 */
[----:B------:R-:W2:Y:S02]  /*9370*/  @!P0 SYNCS.PHASECHK.TRANS64 P0, [R0+URZ], R2 ;  /* 0x00000002000085a7 */ /* 0x000ea400080010ff */
[----:B--2---:R-:W-:Y:S05]  /*9380*/  @!P0 BRA `(.L_x_143) ;  /* 0xfffffffc00f08947 */ /* 0x004fea000383ffff */
[----:B------:R-:W-:Y:S05]  /*9390*/  BRA `(.L_x_54) ;  /* 0xffffff9c00887947 */ /* 0x000fea000383ffff */
.L_x_58:
[----:B------:R-:W-:-:S07]  /*93a0*/  MOV R0, UR6 ;  /* 0x0000000600007c02 */ /* 0x000fce0008000f00 */
.L_x_144:
[----:B--2---:R2:W4:Y:S02]  /*93b0*/  SYNCS.PHASECHK.TRANS64.TRYWAIT P0, [R0+URZ], R2 ;  /* 0x00000002000075a7 */ /* 0x00452400080011ff */
[----:B----4-:R-:W-:Y:S05]  /*93c0*/  @!P0 NANOSLEEP.SYNCS 0x989680 ;  /* 0x009896800000895d */ /* 0x010fea0003900000 */
[----:B------:R-:W4:Y:S02]  /*93d0*/  @!P0 SYNCS.PHASECHK.TRANS64 P0, [R0+URZ], R2 ;  /* 0x00000002000085a7 */ /* 0x000f2400080010ff */
[----:B----4-:R-:W-:Y:S05]  /*93e0*/  @!P0 BRA `(.L_x_144) ;  /* 0xfffffffc00f08947 */ /* 0x010fea000383ffff */
[----:B------:R-:W-:Y:S05]  /*93f0*/  BRA `(.L_x_145) ;  /* 0xffffffa000b47947 */ /* 0x000fea000383ffff */
.L_x_59:
[----:B------:R-:W-:-:S07]  /*9400*/  MOV R0, UR6 ;  /* 0x0000000600007c02 */ /* 0x000fce0008000f00 */
.L_x_146:
[----:B-1----:R1:W2:Y:S02]  /*9410*/  SYNCS.PHASECHK.TRANS64.TRYWAIT P0, [R0+URZ], R3 ;  /* 0x00000003000075a7 */ /* 0x0022a400080011ff */
[----:B--2---:R-:W-:Y:S05]  /*9420*/  @!P0 NANOSLEEP.SYNCS 0x989680 ;  /* 0x009896800000895d */ /* 0x004fea0003900000 */
[----:B------:R-:W2:Y:S02]  /*9430*/  @!P0 SYNCS.PHASECHK.TRANS64 P0, [R0+URZ], R3 ;  /* 0x00000003000085a7 */ /* 0x000ea400080010ff */
[----:B--2---:R-:W-:Y:S05]  /*9440*/  @!P0 BRA `(.L_x_146) ;  /* 0xfffffffc00f08947 */ /* 0x004fea000383ffff */
[----:B------:R-:W-:Y:S05]  /*9450*/  BRA `(.L_x_147) ;  /* 0xffffffa000c07947 */ /* 0x000fea000383ffff */
.L_x_60:
[----:B------:R-:W-:-:S07]  /*9460*/  MOV R0, UR6 ;  /* 0x0000000600007c02 */ /* 0x000fce0008000f00 */
.L_x_148:
[----:B-1----:R1:W2:Y:S02]  /*9470*/  SYNCS.PHASECHK.TRANS64.TRYWAIT P0, [R0+URZ], R3 ;  /* 0x00000003000075a7 */ /* 0x0022a400080011ff */
[----:B--2---:R-:W-:Y:S05]  /*9480*/  @!P0 NANOSLEEP.SYNCS 0x989680 ;  /* 0x009896800000895d */ /* 0x004fea0003900000 */
[----:B------:R-:W2:Y:S02]  /*9490*/  @!P0 SYNCS.PHASECHK.TRANS64 P0, [R0+URZ], R3 ;  /* 0x00000003000085a7 */ /* 0x000ea400080010ff */
[----:B--2---:R-:W-:Y:S05]  /*94a0*/  @!P0 BRA `(.L_x_148) ;  /* 0xfffffffc00f08947 */ /* 0x004fea000383ffff */
[----:B------:R-:W-:Y:S05]  /*94b0*/  BRA `(.L_x_149) ;  /* 0xffffffa000cc7947 */ /* 0x000fea000383ffff */
.L_x_61:
[----:B-1----:R-:W-:-:S07]  /*94c0*/  MOV R0, UR7 ;  /* 0x0000000700007c02 */ /* 0x002fce0008000f00 */
.L_x_150:
[----:B-1----:R1:W2:Y:S02]  /*94d0*/  SYNCS.PHASECHK.TRANS64.TRYWAIT P0, [R0+URZ], R2 ;  /* 0x00000002000075a7 */ /* 0x0022a400080011ff */
[----:B--2---:R-:W-:Y:S05]  /*94e0*/  @!P0 NANOSLEEP.SYNCS 0x989680 ;  /* 0x009896800000895d */ /* 0x004fea0003900000 */
[----:B------:R-:W2:Y:S02]  /*94f0*/  @!P0 SYNCS.PHASECHK.TRANS64 P0, [R0+URZ], R2 ;  /* 0x00000002000085a7 */ /* 0x000ea400080010ff */
[----:B--2---:R-:W-:Y:S05]  /*9500*/  @!P0 BRA `(.L_x_150) ;  /* 0xfffffffc00f08947 */ /* 0x004fea000383ffff */
[----:B------:R-:W-:Y:S05]  /*9510*/  BRA `(.L_x_151) ;  /* 0xffffffa000d87947 */ /* 0x000fea000383ffff */
.L_x_66:
[----:B--2---:R2:W3:Y:S02]  /*9520*/  SYNCS.PHASECHK.TRANS64.TRYWAIT P0, [R0+URZ+0x70], R2 ;  /* 0x00007002000075a7 */ /* 0x0044e400080011ff */
[----:B---3--:R-:W-:Y:S05]  /*9530*/  @!P0 NANOSLEEP.SYNCS 0x989680 ;  /* 0x009896800000895d */ /* 0x008fea0003900000 */
[----:B------:R-:W3:Y:S02]  /*9540*/  @!P0 SYNCS.PHASECHK.TRANS64 P0, [R0+URZ+0x70], R2 ;  /* 0x00007002000085a7 */ /* 0x000ee400080010ff */
[----:B---3--:R-:W-:Y:S05]  /*9550*/  @!P0 BRA `(.L_x_66) ;  /* 0xfffffffc00f08947 */ /* 0x008fea000383ffff */
[----:B------:R-:W-:Y:S05]  /*9560*/  BRA `(.L_x_152) ;  /* 0xffffffa400e47947 */ /* 0x000fea000383ffff */
.L_x_69:
[----:B------:R-:W-:Y:S07]  /*9570*/  MOV R0, UR7 ;  /* 0x0000000700007c02 */ /* 0x000fee0008000f00 */
.L_x_153:
[----:B--2---:R2:W3:Y:S02]  /*9580*/  SYNCS.PHASECHK.TRANS64.TRYWAIT P0, [R0+URZ+0x68], R2 ;  /* 0x00006802000075a7 */ /* 0x0044e400080011ff */
[----:B---3--:R-:W-:Y:S05]  /*9590*/  @!P0 NANOSLEEP.SYNCS 0x989680 ;  /* 0x009896800000895d */ /* 0x008fea0003900000 */
[----:B------:R-:W3:Y:S02]  /*95a0*/  @!P0 SYNCS.PHASECHK.TRANS64 P0, [R0+URZ+0x68], R2 ;  /* 0x00006802000085a7 */ /* 0x000ee400080010ff */
[----:B---3--:R-:W-:Y:S05]  /*95b0*/  @!P0 BRA `(.L_x_153) ;  /* 0xfffffffc00f08947 */ /* 0x008fea000383ffff */
[----:B------:R-:W-:Y:S05]  /*95c0*/  BRA `(.L_x_68) ;  /* 0xffffffa800c47947 */ /* 0x000fea000383ffff */
.L_x_72:
[----:B------:R-:W-:Y:S07]  /*95d0*/  MOV R0, UR7 ;  /* 0x0000000700007c02 */ /* 0x000fee0008000f00 */
.L_x_154:
[----:B-1----:R1:W2:Y:S02]  /*95e0*/  SYNCS.PHASECHK.TRANS64.TRYWAIT P0, [R0+URZ+0x40], R14 ;  /* 0x0000400e000075a7 */ /* 0x0022a400080011ff */
[----:B--2---:R-:W-:Y:S05]  /*95f0*/  @!P0 NANOSLEEP.SYNCS 0x989680 ;  /* 0x009896800000895d */ /* 0x004fea0003900000 */
[----:B------:R-:W2:Y:S02]  /*9600*/  @!P0 SYNCS.PHASECHK.TRANS64 P0, [R0+URZ+0x40], R14 ;  /* 0x0000400e000085a7 */ /* 0x000ea400080010ff */
[----:B--2---:R-:W-:Y:S05]  /*9610*/  @!P0 BRA `(.L_x_154) ;  /* 0xfffffffc00f08947 */ /* 0x004fea000383ffff */
[----:B------:R-:W-:Y:S05]  /*9620*/  BRA `(.L_x_155) ;  /* 0xffffffac003c7947 */ /* 0x000fea000383ffff */
.L_x_73:
[----:B------:R-:W-:Y:S07]  /*9630*/  MOV R0, UR7 ;  /* 0x0000000700007c02 */ /* 0x000fee0008000f00 */
.L_x_156:
[----:B-1----:R1:W2:Y:S02]  /*9640*/  SYNCS.PHASECHK.TRANS64.TRYWAIT P0, [R0+URZ+0x48], R14 ;  /* 0x0000480e000075a7 */ /* 0x0022a400080011ff */
[----:B--2---:R-:W-:Y:S05]  /*9650*/  @!P0 NANOSLEEP.SYNCS 0x989680 ;  /* 0x009896800000895d */ /* 0x004fea0003900000 */
[----:B------:R-:W2:Y:S02]  /*9660*/  @!P0 SYNCS.PHASECHK.TRANS64 P0, [R0+URZ+0x48], R14 ;  /* 0x0000480e000085a7 */ /* 0x000ea400080010ff */
[----:B--2---:R-:W-:Y:S05]  /*9670*/  @!P0 BRA `(.L_x_156) ;  /* 0xfffffffc00f08947 */ /* 0x004fea000383ffff */
[----:B------:R-:W-:Y:S05]  /*9680*/  BRA `(.L_x_157) ;  /* 0xffffffac00747947 */ /* 0x000fea000383ffff */
.L_x_74:
[----:B------:R-:W-:Y:S07]  /*9690*/  MOV R0, UR7 ;  /* 0x0000000700007c02 */ /* 0x000fee0008000f00 */
.L_x_158:
[----:B-1----:R1:W2:Y:S02]  /*96a0*/  SYNCS.PHASECHK.TRANS64.TRYWAIT P0, [R0+URZ+0x50], R14 ;  /* 0x0000500e000075a7 */ /* 0x0022a400080011ff */
[----:B--2---:R-:W-:Y:S05]  /*96b0*/  @!P0 NANOSLEEP.SYNCS 0x989680 ;  /* 0x009896800000895d */ /* 0x004fea0003900000 */
[----:B------:R-:W2:Y:S02]  /*96c0*/  @!P0 SYNCS.PHASECHK.TRANS64 P0, [R0+URZ+0x50], R14 ;  /* 0x0000500e000085a7 */ /* 0x000ea400080010ff */
[----:B--2---:R-:W-:Y:S05]  /*96d0*/  @!P0 BRA `(.L_x_158) ;  /* 0xfffffffc00f08947 */ /* 0x004fea000383ffff */
[----:B------:R-:W-:Y:S05]  /*96e0*/  BRA `(.L_x_159) ;  /* 0xffffffac00b87947 */ /* 0x000fea000383ffff */
.L_x_75:
[----:B------:R-:W-:Y:S07]  /*96f0*/  MOV R0, UR7 ;  /* 0x0000000700007c02 */ /* 0x000fee0008000f00 */
.L_x_160:
[----:B-1----:R1:W2:Y:S02]  /*9700*/  SYNCS.PHASECHK.TRANS64.TRYWAIT P0, [R0+URZ+0x58], R14 ;  /* 0x0000580e000075a7 */ /* 0x0022a400080011ff */
[----:B--2---:R-:W-:Y:S05]  /*9710*/  @!P0 NANOSLEEP.SYNCS 0x989680 ;  /* 0x009896800000895d */ /* 0x004fea0003900000 */
[----:B------:R-:W2:Y:S02]  /*9720*/  @!P0 SYNCS.PHASECHK.TRANS64 P0, [R0+URZ+0x58], R14 ;  /* 0x0000580e000085a7 */ /* 0x000ea400080010ff */
[----:B--2---:R-:W-:Y:S05]  /*9730*/  @!P0 BRA `(.L_x_160) ;  /* 0xfffffffc00f08947 */ /* 0x004fea000383ffff */
[----:B------:R-:W-:Y:S05]  /*9740*/  BRA `(.L_x_161) ;  /* 0xffffffb0003c7947 */ /* 0x000fea000383ffff */
.L_x_77:
[----:B------:R-:W-:-:S07]  /*9750*/  MOV R0, UR7 ;  /* 0x0000000700007c02 */ /* 0x000fce0008000f00 */
.L_x_162:
[----:B-1----:R1:W3:Y:S02]  /*9760*/  SYNCS.PHASECHK.TRANS64.TRYWAIT P0, [R0+URZ+0x40], R2 ;  /* 0x00004002000075a7 */ /* 0x0022e400080011ff */
[----:B---3--:R-:W-:Y:S05]  /*9770*/  @!P0 NANOSLEEP.SYNCS 0x989680 ;  /* 0x009896800000895d */ /* 0x008fea0003900000 */
[----:B------:R-:W3:Y:S02]  /*9780*/  @!P0 SYNCS.PHASECHK.TRANS64 P0, [R0+URZ+0x40], R2 ;  /* 0x00004002000085a7 */ /* 0x000ee400080010ff */
[----:B---3--:R-:W-:Y:S05]  /*9790*/  @!P0 BRA `(.L_x_162) ;  /* 0xfffffffc00f08947 */ /* 0x008fea000383ffff */
[----:B------:R-:W-:Y:S05]  /*97a0*/  BRA `(.L_x_163) ;  /* 0xffffffb000ac7947 */ /* 0x000fea000383ffff */
.L_x_78:
[----:B-1----:R-:W-:-:S07]  /*97b0*/  MOV R0, UR7 ;  /* 0x0000000700007c02 */ /* 0x002fce0008000f00 */
.L_x_164:
[----:B-1----:R1:W3:Y:S02]  /*97c0*/  SYNCS.PHASECHK.TRANS64.TRYWAIT P0, [R0+URZ+0x48], R2 ;  /* 0x00004802000075a7 */ /* 0x0022e400080011ff */
[----:B---3--:R-:W-:Y:S05]  /*97d0*/  @!P0 NANOSLEEP.SYNCS 0x989680 ;  /* 0x009896800000895d */ /* 0x008fea0003900000 */
[----:B------:R-:W3:Y:S02]  /*97e0*/  @!P0 SYNCS.PHASECHK.TRANS64 P0, [R0+URZ+0x48], R2 ;  /* 0x00004802000085a7 */ /* 0x000ee400080010ff */
[----:B---3--:R-:W-:Y:S05]  /*97f0*/  @!P0 BRA `(.L_x_164) ;  /* 0xfffffffc00f08947 */ /* 0x008fea000383ffff */
[----:B------:R-:W-:Y:S05]  /*9800*/  BRA `(.L_x_165) ;  /* 0xffffffb0009c7947 */ /* 0x000fea000383ffff */
.L_x_79:
[----:B-1----:R-:W-:-:S07]  /*9810*/  MOV R0, UR7 ;  /* 0x0000000700007c02 */ /* 0x002fce0008000f00 */
.L_x_166:
[----:B-1----:R1:W3:Y:S02]  /*9820*/  SYNCS.PHASECHK.TRANS64.TRYWAIT P0, [R0+URZ+0x50], R2 ;  /* 0x00005002000075a7 */ /* 0x0022e400080011ff */
[----:B---3--:R-:W-:Y:S05]  /*9830*/  @!P0 NANOSLEEP.SYNCS 0x989680 ;  /* 0x009896800000895d */ /* 0x008fea0003900000 */
[----:B------:R-:W3:Y:S02]  /*9840*/  @!P0 SYNCS.PHASECHK.TRANS64 P0, [R0+URZ+0x50], R2 ;  /* 0x00005002000085a7 */ /* 0x000ee400080010ff */
[----:B---3--:R-:W-:Y:S05]  /*9850*/  @!P0 BRA `(.L_x_166) ;  /* 0xfffffffc00f08947 */ /* 0x008fea000383ffff */
[----:B------:R-:W-:Y:S05]  /*9860*/  BRA `(.L_x_167) ;  /* 0xffffffb0008c7947 */ /* 0x000fea000383ffff */
.L_x_81:
[----:B--2---:R2:W4:Y:S02]  /*9870*/  SYNCS.PHASECHK.TRANS64.TRYWAIT P0, [R0+URZ+0x70], R2 ;  /* 0x00007002000075a7 */ /* 0x00452400080011ff */
[----:B----4-:R-:W-:Y:S05]  /*9880*/  @!P0 NANOSLEEP.SYNCS 0x989680 ;  /* 0x009896800000895d */ /* 0x010fea0003900000 */
[----:B------:R-:W4:Y:S02]  /*9890*/  @!P0 SYNCS.PHASECHK.TRANS64 P0, [R0+URZ+0x70], R2 ;  /* 0x00007002000085a7 */ /* 0x000f2400080010ff */
[----:B----4-:R-:W-:Y:S05]  /*98a0*/  @!P0 BRA `(.L_x_81) ;  /* 0xfffffffc00f08947 */ /* 0x010fea000383ffff */
[----:B------:R-:W-:Y:S05]  /*98b0*/  BRA `(.L_x_168) ;  /* 0xffffffb400607947 */ /* 0x000fea000383ffff */
.L_x_92:
[----:B-1----:R-:W-:Y:S04]  /*98c0*/  MOV R0, UR48 ;  /* 0x0000003000007c02 */ /* 0x002fe80008000f00 */
[----:B------:R1:W3:Y:S03]  /*98d0*/  SYNCS.PHASECHK.TRANS64.TRYWAIT P1, [R0+URZ+0x20], R3 ;  /* 0x00002003000075a7 */ /* 0x0002e600080211ff */
[----:B---3--:R-:W-:Y:S05]  /*98e0*/  @!P1 NANOSLEEP.SYNCS 0x989680 ;  /* 0x009896800000995d */ /* 0x008fea0003900000 */
[----:B------:R-:W3:Y:S02]  /*98f0*/  @!P1 SYNCS.PHASECHK.TRANS64 P1, [R0+URZ+0x20], R3 ;  /* 0x00002003000095a7 */ /* 0x000ee400080210ff */
[----:B---3--:R-:W-:Y:S05]  /*9900*/  @!P1 BRA `(.L_x_92) ;  /* 0xfffffffc00ec9947 */ /* 0x008fea000383ffff */
[----:B------:R-:W-:Y:S05]  /*9910*/  BRA `(.L_x_91) ;  /* 0xffffffc000987947 */ /* 0x000fea000383ffff */
.L_x_94:
[----:B-1----:R1:W2:Y:S02]  /*9920*/  SYNCS.PHASECHK.TRANS64.TRYWAIT P0, [R64+URZ+0x90], R2 ;  /* 0x00009002400075a7 */ /* 0x0022a400080011ff */
[----:B--2---:R-:W-:Y:S05]  /*9930*/  @!P0 NANOSLEEP.SYNCS 0x989680 ;  /* 0x009896800000895d */ /* 0x004fea0003900000 */
[----:B------:R-:W2:Y:S02]  /*9940*/  @!P0 SYNCS.PHASECHK.TRANS64 P0, [R64+URZ+0x90], R2 ;  /* 0x00009002400085a7 */ /* 0x000ea400080010ff */
[----:B--2---:R-:W-:Y:S05]  /*9950*/  @!P0 BRA `(.L_x_94) ;  /* 0xfffffffc00f08947 */ /* 0x004fea000383ffff */
[----:B------:R-:W-:Y:S05]  /*9960*/  BRA `(.L_x_93) ;  /* 0xffffffc000c47947 */ /* 0x000fea000383ffff */
.L_x_103:
[----:B--2---:R2:W3:Y:S02]  /*9970*/  SYNCS.PHASECHK.TRANS64.TRYWAIT P0, [R2+URZ+0x20], R0 ;  /* 0x00002000020075a7 */ /* 0x0044e400080011ff */
[----:B---3--:R-:W-:Y:S05]  /*9980*/  @!P0 NANOSLEEP.SYNCS 0x989680 ;  /* 0x009896800000895d */ /* 0x008fea0003900000 */
[----:B------:R-:W3:Y:S02]  /*9990*/  @!P0 SYNCS.PHASECHK.TRANS64 P0, [R2+URZ+0x20], R0 ;  /* 0x00002000020085a7 */ /* 0x000ee400080010ff */
[----:B---3--:R-:W-:Y:S05]  /*99a0*/  @!P0 BRA `(.L_x_103) ;  /* 0xfffffffc00f08947 */ /* 0x008fea000383ffff */
[----:B------:R-:W-:Y:S05]  /*99b0*/  BRA `(.L_x_102) ;  /* 0xffffffcc00a87947 */ /* 0x000fea000383ffff */
.L_x_111:
[----:B--2---:R2:W3:Y:S02]  /*99c0*/  SYNCS.PHASECHK.TRANS64.TRYWAIT P0, [R0+URZ+0x20], R5 ;  /* 0x00002005000075a7 */ /* 0x0044e400080011ff */
[----:B---3--:R-:W-:Y:S05]  /*99d0*/  @!P0 NANOSLEEP.SYNCS 0x989680 ;  /* 0x009896800000895d */ /* 0x008fea0003900000 */
[----:B------:R-:W3:Y:S02]  /*99e0*/  @!P0 SYNCS.PHASECHK.TRANS64 P0, [R0+URZ+0x20], R5 ;  /* 0x00002005000085a7 */ /* 0x000ee400080010ff */
[----:B---3--:R-:W-:Y:S05]  /*99f0*/  @!P0 BRA `(.L_x_111) ;  /* 0xfffffffc00f08947 */ /* 0x008fea000383ffff */
[----:B------:R-:W-:Y:S05]  /*9a00*/  BRA `(.L_x_110) ;  /* 0xffffffd800ac7947 */ /* 0x000fea000383ffff */
.L_x_119:
[----:B--2---:R2:W3:Y:S02]  /*9a10*/  SYNCS.PHASECHK.TRANS64.TRYWAIT P0, [R2+URZ+0x20], R0 ;  /* 0x00002000020075a7 */ /* 0x0044e400080011ff */
[----:B---3--:R-:W-:Y:S05]  /*9a20*/  @!P0 NANOSLEEP.SYNCS 0x989680 ;  /* 0x009896800000895d */ /* 0x008fea0003900000 */
[----:B------:R-:W3:Y:S02]  /*9a30*/  @!P0 SYNCS.PHASECHK.TRANS64 P0, [R2+URZ+0x20], R0 ;  /* 0x00002000020085a7 */ /* 0x000ee400080010ff */
[----:B---3--:R-:W-:Y:S05]  /*9a40*/  @!P0 BRA `(.L_x_119) ;  /* 0xfffffffc00f08947 */ /* 0x008fea000383ffff */
[----:B------:R-:W-:Y:S05]  /*9a50*/  BRA `(.L_x_118) ;  /* 0xffffffe400b07947 */ /* 0x000fea000383ffff */
        .weak           $__internal_0_$__cuda_sm10x_tcgen05_guardrail_trap_col_being_dealloced_not_returned_by_alloc
        .type           $__internal_0_$__cuda_sm10x_tcgen05_guardrail_trap_col_being_dealloced_not_returned_by_alloc,@function
        .size           $__internal_0_$__cuda_sm10x_tcgen05_guardrail_trap_col_being_dealloced_not_returned_by_alloc,($__internal_1_$__cuda_sm10x_tcgen05_guardrail_trap_phase_invalid_during_alloc - $__internal_0_$__cuda_sm10x_tcgen05_guardrail_trap_col_being_dealloced_not_returned_by_alloc)
$__internal_0_$__cuda_sm10x_tcgen05_guardrail_trap_col_being_dealloced_not_returned_by_alloc:
[----:B------:R-:W-:Y:S05]  /*9a60*/  BPT.TRAP 0x1 ;  /* 0x000000040000795c */ /* 0x000fea0000300000 */
[----:B------:R-:W-:-:S04]  /*9a70*/  HFMA2 R3, -RZ, RZ, 0, 0 ;  /* 0x00000000ff037431 */ /* 0x000fc800000001ff */
[----:B------:R-:W-:Y:S05]  /*9a80*/  RET.REL.NODEC R2 `(_ZN7cutlass13device_kernelINS_4gemm6kernel13GemmUniversalIN4cute5tupleIJiiiiEEENS1_10collective13CollectiveMmaINS1_35MainloopSm100TmaUmmaWarpSpecializedILi2ELi2ELi4ENS5_IJNS4_1CILi1EEESB_SB_EEEEENS5_IJNSA_ILi64EEENSA_ILi256EEENSA_ILi128EEEEEENS_6half_tENS5_IJSB_llEEESI_NS5_IJlSB_lEEENS4_8TiledMMAINS4_8MMA_AtomIJNS4_20SM100_MMA_F16BF16_SSISI_SI_fLi64ELi256ELNS4_4UMMA5MajorE1ELSP_0ELNSO_7ScaleInE0ELSQ_0EEEEEENS4_6LayoutISC_NS5_IJNSA_ILi0EEESU_SU_EEEEENS5_IJNS4_10UnderscoreESX_SX_EEEEENS4_13SM90_TMA_LOADENS4_14ComposedLayoutINS4_7SwizzleILi3ELi4ELi3EEENS4_18smem_ptr_flag_bitsILi16EEENST_INS5_IJSE_NSA_ILi8EEEEEENS5_IJSB_SE_EEEEEEEvNS4_8identityES10_NS11_IS13_S15_NST_INS5_IJS16_SE_EEENS5_IJSE_SB_EEEEEEEvS1B_EENS_8epilogue10collective18CollectiveEpilogueINS1H_23Sm100TmaWarpSpecializedILi4ELi2ELi32ELb1ELb0EEEJSH_NS5_IJNST_ISE_SB_EES1M_EEESI_SK_SI_SK_NS1H_6fusion15FusionCallbacksIS1L_NS1O_17LinearCombinationISI_fSI_fLNS_15FloatRoundStyleE2EEESH_S1N_JEEENS4_5SM1004TMEM4LOAD26SM100_TMEM_LOAD_16dp256b8xES10_S1F_NS4_17SM75_U32x4_LDSM_NENS4_14SM90_TMA_STOREES1F_NS4_17SM90_U32x4_STSM_NENS4_39AutoVectorizingCopyWithAssumedAlignmentILi128EEEEEEvvEEEEvNT_6ParamsE) ;  /* 0xffffff64025c7950 */ /* 0x000fea0003c3ffff */
        .weak           $__internal_1_$__cuda_sm10x_tcgen05_guardrail_trap_phase_invalid_during_alloc
        .type           $__internal_1_$__cuda_sm10x_tcgen05_guardrail_trap_phase_invalid_during_alloc,@function
        .size           $__internal_1_$__cuda_sm10x_tcgen05_guardrail_trap_phase_invalid_during_alloc,($__internal_2_$__cuda_sm10x_tcgen05_guardrail_trap_unallocated_columns_being_dealloced - $__internal_1_$__cuda_sm10x_tcgen05_guardrail_trap_phase_invalid_during_alloc)
$__internal_1_$__cuda_sm10x_tcgen05_guardrail_trap_phase_invalid_during_alloc:
[----:B------:R-:W-:Y:S05]  /*9a90*/  BPT.TRAP 0x1 ;  /* 0x000000040000795c */ /* 0x000fea0000300000 */
[----:B------:R-:W-:-:S04]  /*9aa0*/  MOV R3, 0x0 ;  /* 0x0000000000037802 */ /* 0x000fc80000000f00 */
[----:B------:R-:W-:Y:S05]  /*9ab0*/  RET.REL.NODEC R2 `(_ZN7cutlass13device_kernelINS_4gemm6kernel13GemmUniversalIN4cute5tupleIJiiiiEEENS1_10collective13CollectiveMmaINS1_35MainloopSm100TmaUmmaWarpSpecializedILi2ELi2ELi4ENS5_IJNS4_1CILi1EEESB_SB_EEEEENS5_IJNSA_ILi64EEENSA_ILi256EEENSA_ILi128EEEEEENS_6half_tENS5_IJSB_llEEESI_NS5_IJlSB_lEEENS4_8TiledMMAINS4_8MMA_AtomIJNS4_20SM100_MMA_F16BF16_SSISI_SI_fLi64ELi256ELNS4_4UMMA5MajorE1ELSP_0ELNSO_7ScaleInE0ELSQ_0EEEEEENS4_6LayoutISC_NS5_IJNSA_ILi0EEESU_SU_EEEEENS5_IJNS4_10UnderscoreESX_SX_EEEEENS4_13SM90_TMA_LOADENS4_14ComposedLayoutINS4_7SwizzleILi3ELi4ELi3EEENS4_18smem_ptr_flag_bitsILi16EEENST_INS5_IJSE_NSA_ILi8EEEEEENS5_IJSB_SE_EEEEEEEvNS4_8identityES10_NS11_IS13_S15_NST_INS5_IJS16_SE_EEENS5_IJSE_SB_EEEEEEEvS1B_EENS_8epilogue10collective18CollectiveEpilogueINS1H_23Sm100TmaWarpSpecializedILi4ELi2ELi32ELb1ELb0EEEJSH_NS5_IJNST_ISE_SB_EES1M_EEESI_SK_SI_SK_NS1H_6fusion15FusionCallbacksIS1L_NS1O_17LinearCombinationISI_fSI_fLNS_15FloatRoundStyleE2EEESH_S1N_JEEENS4_5SM1004TMEM4LOAD26SM100_TMEM_LOAD_16dp256b8xES10_S1F_NS4_17SM75_U32x4_LDSM_NENS4_14SM90_TMA_STOREES1F_NS4_17SM90_U32x4_STSM_NENS4_39AutoVectorizingCopyWithAssumedAlignmentILi128EEEEEEvvEEEEvNT_6ParamsE) ;  /* 0xffffff6402507950 */ /* 0x000fea0003c3ffff */
        .weak           $__internal_2_$__cuda_sm10x_tcgen05_guardrail_trap_unallocated_columns_being_dealloced
        .type           $__internal_2_$__cuda_sm10x_tcgen05_guardrail_trap_unallocated_columns_being_dealloced,@function
        .size           $__internal_2_$__cuda_sm10x_tcgen05_guardrail_trap_unallocated_columns_being_dealloced,(.L_x_170 - $__internal_2_$__cuda_sm10x_tcgen05_guardrail_trap_unallocated_columns_being_dealloced)
$__internal_2_$__cuda_sm10x_tcgen05_guardrail_trap_unallocated_columns_being_dealloced:
[----:B------:R-:W-:Y:S05]  /*9ac0*/  BPT.TRAP 0x1 ;  /* 0x000000040000795c */ /* 0x000fea0000300000 */
[----:B------:R-:W-:-:S04]  /*9ad0*/  HFMA2 R3, -RZ, RZ, 0, 0 ;  /* 0x00000000ff037431 */ /* 0x000fc800000001ff */
[----:B------:R-:W-:Y:S05]  /*9ae0*/  RET.REL.NODEC R2 `(_ZN7cutlass13device_kernelINS_4gemm6kernel13GemmUniversalIN4cute5tupleIJiiiiEEENS1_10collective13CollectiveMmaINS1_35MainloopSm100TmaUmmaWarpSpecializedILi2ELi2ELi4ENS5_IJNS4_1CILi1EEESB_SB_EEEEENS5_IJNSA_ILi64EEENSA_ILi256EEENSA_ILi128EEEEEENS_6half_tENS5_IJSB_llEEESI_NS5_IJlSB_lEEENS4_8TiledMMAINS4_8MMA_AtomIJNS4_20SM100_MMA_F16BF16_SSISI_SI_fLi64ELi256ELNS4_4UMMA5MajorE1ELSP_0ELNSO_7ScaleInE0ELSQ_0EEEEEENS4_6LayoutISC_NS5_IJNSA_ILi0EEESU_SU_EEEEENS5_IJNS4_10UnderscoreESX_SX_EEEEENS4_13SM90_TMA_LOADENS4_14ComposedLayoutINS4_7SwizzleILi3ELi4ELi3EEENS4_18smem_ptr_flag_bitsILi16EEENST_INS5_IJSE_NSA_ILi8EEEEEENS5_IJSB_SE_EEEEEEEvNS4_8identityES10_NS11_IS13_S15_NST_INS5_IJS16_SE_EEENS5_IJSE_SB_EEEEEEEvS1B_EENS_8epilogue10collective18CollectiveEpilogueINS1H_23Sm100TmaWarpSpecializedILi4ELi2ELi32ELb1ELb0EEEJSH_NS5_IJNST_ISE_SB_EES1M_EEESI_SK_SI_SK_NS1H_6fusion15FusionCallbacksIS1L_NS1O_17LinearCombinationISI_fSI_fLNS_15FloatRoundStyleE2EEESH_S1N_JEEENS4_5SM1004TMEM4LOAD26SM100_TMEM_LOAD_16dp256b8xES10_S1F_NS4_17SM75_U32x4_LDSM_NENS4_14SM90_TMA_STOREES1F_NS4_17SM90_U32x4_STSM_NENS4_39AutoVectorizingCopyWithAssumedAlignmentILi128EEEEEEvvEEEEvNT_6ParamsE) ;  /* 0xffffff6402447950 */ /* 0x000fea0003c3ffff */
.L_x_169:
[----:B------:R-:W-:-:S00]  /*9af0*/  BRA `(.L_x_169) ;  /* 0xfffffffc00fc7947 */ /* 0x000fc0000383ffff */
[----:B------:R-:W-:-:S00]  /*9b00*/  NOP ;  /* 0x0000000000007918 */ /* 0x000fc00000000000 */
[----:B------:R-:W-:-:S00]  /*9b10*/  NOP ;  /* 0x0000000000007918 */ /* 0x000fc00000000000 */
[----:B------:R-:W-:-:S00]  /*9b20*/  NOP ;  /* 0x0000000000007918 */ /* 0x000fc00000000000 */
[----:B------:R-:W-:-:S00]  /*9b30*/  NOP ;  /* 0x0000000000007918 */ /* 0x000fc00000000000 */
[----:B------:R-:W-:-:S00]  /*9b40*/  NOP ;  /* 0x0000000000007918 */ /* 0x000fc00000000000 */
[----:B------:R-:W-:-:S00]  /*9b50*/  NOP ;  /* 0x0000000000007918 */ /* 0x000fc00000000000 */
[----:B------:R-:W-:-:S00]  /*9b60*/  NOP ;  /* 0x0000000000007918 */ /* 0x000fc00000000000 */
[----:B------:R-:W-:-:S00]  /*9b70*/  NOP ;  /* 0x0000000000007918 */ /* 0x000fc00000000000 */
.L_x_170:


//--------------------- .nv.global.init           --------------------------
	.section	.nv.global.init,"aw",@progbits
.nv.global.init:
	.type		$str$27,@object
	.size		$str$27,($str$28 - $str$27)
$str$27:
        /*0000*/ 	.byte	0x28, 0x61, 0x64, 0x64, 0x72, 0x65, 0x73, 0x73, 0x20, 0x26, 0x20, 0x6d, 0x61, 0x73, 0x6b, 0x29
        /*0010*/ 	.byte	0x20, 0x3d, 0x3d, 0x20, 0x30, 0x00
	.type		$str$28,@object
	.size		$str$28,($str$26 - $str$28)
$str$28:
        /*0016*/ 	.byte	0x2f, 0x74, 0x6d, 0x70, 0x2f, 0x63, 0x75, 0x74, 0x6c, 0x61, 0x73, 0x73, 0x5f, 0x73, 0x77, 0x65
        /*0026*/ 	.byte	0x65, 0x70, 0x5f, 0x73, 0x72, 0x63, 0x2f, 0x69, 0x6e, 0x63, 0x6c, 0x75, 0x64, 0x65, 0x2f, 0x63
        /*0036*/ 	.byte	0x75, 0x74, 0x65, 0x2f, 0x70, 0x6f, 0x69, 0x6e, 0x74, 0x65, 0x72, 0x5f, 0x66, 0x6c, 0x61, 0x67
        /*0046*/ 	.byte	0x67, 0x65, 0x64, 0x2e, 0x68, 0x70, 0x70, 0x00
	.type		$str$26,@object
	.size		$str$26,($str$25 - $str$26)
$str$26:
        /*004e*/ 	.byte	0x2f, 0x74, 0x6d, 0x70, 0x2f, 0x63, 0x75, 0x74, 0x6c, 0x61, 0x73, 0x73, 0x5f, 0x73, 0x77, 0x65
        /*005e*/ 	.byte	0x65, 0x70, 0x5f, 0x73, 0x72, 0x63, 0x2f, 0x69, 0x6e, 0x63, 0x6c, 0x75, 0x64, 0x65, 0x2f, 0x63
        /*006e*/ 	.byte	0x75, 0x74, 0x65, 0x2f, 0x61, 0x74, 0x6f, 0x6d, 0x2f, 0x63, 0x6f, 0x70, 0x79, 0x5f, 0x74, 0x72
        /*007e*/ 	.byte	0x61, 0x69, 0x74, 0x73, 0x5f, 0x73, 0x6d, 0x31, 0x30, 0x30, 0x2e, 0x68, 0x70, 0x70, 0x00
	.type		$str$25,@object
	.size		$str$25,(__unnamed_1 - $str$25)
$str$25:
        /*008d*/ 	.byte	0x28, 0x28, 0x75, 0x69, 0x6e, 0x74, 0x33, 0x32, 0x5f, 0x74, 0x28, 0x74, 0x68, 0x72, 0x65, 0x61
        /*009d*/ 	.byte	0x64, 0x49, 0x64, 0x78, 0x2e, 0x78, 0x29, 0x20, 0x2f, 0x20, 0x33, 0x32, 0x29, 0x20, 0x25, 0x20
        /*00ad*/ 	.byte	0x34, 0x29, 0x20, 0x3d, 0x3d, 0x20, 0x28, 0x28, 0x28, 0x74, 0x6d, 0x65, 0x6d, 0x5f, 0x61, 0x64
        /*00bd*/ 	.byte	0x64, 0x72, 0x20, 0x3e, 0x3e, 0x20, 0x31, 0x36, 0x29, 0x20, 0x2f, 0x20, 0x33, 0x32, 0x29, 0x20
        /*00cd*/ 	.byte	0x25, 0x20, 0x34, 0x29, 0x00
	.type		__unnamed_1,@object
	.size		__unnamed_1,(__unnamed_2 - __unnamed_1)
__unnamed_1:
        /*00d2*/ 	.byte	0x61, 0x75, 0x74, 0x6f, 0x20, 0x63, 0x75, 0x74, 0x65, 0x3a, 0x3a, 0x61, 0x73, 0x5f, 0x70, 0x6f
        /* <DEDUP_REMOVED lines=24> */
        /*0262*/ 	.byte	0x3e, 0x3e, 0x3e, 0x5d, 0x00
	.type		__unnamed_2,@object
	.size		__unnamed_2,(.L_2 - __unnamed_2)
__unnamed_2:
        /* <DEDUP_REMOVED lines=46> */
        /*0547*/ 	.byte	0x75, 0x74, 0x65, 0x3a, 0x3a, 0x43, 0x3c, 0x30, 0x3e, 0x3e, 0x3e, 0x3e, 0x5d, 0x00
.L_2:


//--------------------- .nv.shared._ZN7cutlass13device_kernelINS_4gemm6kernel13GemmUniversalIN4cute5tupleIJiiiiEEENS1_10collective13CollectiveMmaINS1_35MainloopSm100TmaUmmaWarpSpecializedILi2ELi2ELi4ENS5_IJNS4_1CILi1EEESB_SB_EEEEENS5_IJNSA_ILi64EEENSA_ILi256EEENSA_ILi128EEEEEENS_6half_tENS5_IJSB_llEEESI_NS5_IJlSB_lEEENS4_8TiledMMAINS4_8MMA_AtomIJNS4_20SM100_MMA_F16BF16_SSISI_SI_fLi64ELi256ELNS4_4UMMA5MajorE1ELSP_0ELNSO_7ScaleInE0ELSQ_0EEEEEENS4_6LayoutISC_NS5_IJNSA_ILi0EEESU_SU_EEEEENS5_IJNS4_10UnderscoreESX_SX_EEEEENS4_13SM90_TMA_LOADENS4_14ComposedLayoutINS4_7SwizzleILi3ELi4ELi3EEENS4_18smem_ptr_flag_bitsILi16EEENST_INS5_IJSE_NSA_ILi8EEEEEENS5_IJSB_SE_EEEEEEEvNS4_8identityES10_NS11_IS13_S15_NST_INS5_IJS16_SE_EEENS5_IJSE_SB_EEEEEEEvS1B_EENS_8epilogue10collective18CollectiveEpilogueINS1H_23Sm100TmaWarpSpecializedILi4ELi2ELi32ELb1ELb0EEEJSH_NS5_IJNST_ISE_SB_EES1M_EEESI_SK_SI_SK_NS1H_6fusion15FusionCallbacksIS1L_NS1O_17LinearCombinationISI_fSI_fLNS_15FloatRoundStyleE2EEESH_S1N_JEEENS4_5SM1004TMEM4LOAD26SM100_TMEM_LOAD_16dp256b8xES10_S1F_NS4_17SM75_U32x4_LDSM_NENS4_14SM90_TMA_STOREES1F_NS4_17SM90_U32x4_STSM_NENS4_39AutoVectorizingCopyWithAssumedAlignmentILi128EEEEEEvvEEEEvNT_6ParamsE --------------------------
	.section	.nv.shared._ZN7cutlass13device_kernelINS_4gemm6kernel13GemmUniversalIN4cute5tupleIJiiiiEEENS1_10collective13CollectiveMmaINS1_35MainloopSm100TmaUmmaWarpSpecializedILi2ELi2ELi4ENS5_IJNS4_1CILi1EEESB_SB_EEEEENS5_IJNSA_ILi64EEENSA_ILi256EEENSA_ILi128EEEEEENS_6half_tENS5_IJSB_llEEESI_NS5_IJlSB_lEEENS4_8TiledMMAINS4_8MMA_AtomIJNS4_20SM100_MMA_F16BF16_SSISI_SI_fLi64ELi256ELNS4_4UMMA5MajorE1ELSP_0ELNSO_7ScaleInE0ELSQ_0EEEEEENS4_6LayoutISC_NS5_IJNSA_ILi0EEESU_SU_EEEEENS5_IJNS4_10UnderscoreESX_SX_EEEEENS4_13SM90_TMA_LOADENS4_14ComposedLayoutINS4_7SwizzleILi3ELi4ELi3EEENS4_18smem_ptr_flag_bitsILi16EEENST_INS5_IJSE_NSA_ILi8EEEEEENS5_IJSB_SE_EEEEEEEvNS4_8identityES10_NS11_IS13_S15_NST_INS5_IJS16_SE_EEENS5_IJSE_SB_EEEEEEEvS1B_EENS_8epilogue10collective18CollectiveEpilogueINS1H_23Sm100TmaWarpSpecializedILi4ELi2ELi32ELb1ELb0EEEJSH_NS5_IJNST_ISE_SB_EES1M_EEESI_SK_SI_SK_NS1H_6fusion15FusionCallbacksIS1L_NS1O_17LinearCombinationISI_fSI_fLNS_15FloatRoundStyleE2EEESH_S1N_JEEENS4_5SM1004TMEM4LOAD26SM100_TMEM_LOAD_16dp256b8xES10_S1F_NS4_17SM75_U32x4_LDSM_NENS4_14SM90_TMA_STOREES1F_NS4_17SM90_U32x4_STSM_NENS4_39AutoVectorizingCopyWithAssumedAlignmentILi128EEEEEEvvEEEEvNT_6ParamsE,"aw",@nobits
	.sectionflags	@""
	.align	16
	.zero		1024


//--------------------- .nv.shared.reserved.0     --------------------------
	.section	.nv.shared.reserved.0,"aw",@nobits
	.weak		__nv_reservedSMEM_offset_0_alias
	.size		__nv_reservedSMEM_offset_0_alias, 0, 64
	.other		__nv_reservedSMEM_offset_0_alias,@"STO_CUDA_RESERVED_SHARED STV_DEFAULT"
__nv_reservedSMEM_offset_0_alias:
	.zero		0
.nv.shared.reserved.0:
	.zero		64
	.weak		__nv_reservedSMEM_tcgen05_partition
	.type		__nv_reservedSMEM_tcgen05_partition,@object
	.size		__nv_reservedSMEM_tcgen05_partition,(.L_0 - __nv_reservedSMEM_tcgen05_partition)
__nv_reservedSMEM_tcgen05_partition:
	.zero		32
.L_0:


//--------------------- .nv.global                --------------------------
	.section	.nv.global,"aw",@nobits
.nv.global:
	.type		_ZN40_INTERNAL_7e8b50dd_4_k_cu_1fdc65a5_361474cute1_E,@object
	.size		_ZN40_INTERNAL_7e8b50dd_4_k_cu_1fdc65a5_361474cute1_E,(_ZN40_INTERNAL_7e8b50dd_4_k_cu_1fdc65a5_361474cuda3std3__45__cpo6cbeginE - _ZN40_INTERNAL_7e8b50dd_4_k_cu_1fdc65a5_361474cute1_E)
_ZN40_INTERNAL_7e8b50dd_4_k_cu_1fdc65a5_361474cute1_E:
	.zero		1
	.type		_ZN40_INTERNAL_7e8b50dd_4_k_cu_1fdc65a5_361474cuda3std3__45__cpo6cbeginE,@object
	.size		_ZN40_INTERNAL_7e8b50dd_4_k_cu_1fdc65a5_361474cuda3std3__45__cpo6cbeginE,(_ZN40_INTERNAL_7e8b50dd_4_k_cu_1fdc65a5_361474cuda3std3__48in_placeE - _ZN40_INTERNAL_7e8b50dd_4_k_cu_1fdc65a5_361474cuda3std3__45__cpo6cbeginE)
_ZN40_INTERNAL_7e8b50dd_4_k_cu_1fdc65a5_361474cuda3std3__45__cpo6cbeginE:
	.zero		1
	.type		_ZN40_INTERNAL_7e8b50dd_4_k_cu_1fdc65a5_361474cuda3std3__48in_placeE,@object
	.size		_ZN40_INTERNAL_7e8b50dd_4_k_cu_1fdc65a5_361474cuda3std3__48in_placeE,(_ZN40_INTERNAL_7e8b50dd_4_k_cu_1fdc65a5_361474cuda3std6ranges3__45__cpo9iter_moveE - _ZN40_INTERNAL_7e8b50dd_4_k_cu_1fdc65a5_361474cuda3std3__48in_placeE)
_ZN40_INTERNAL_7e8b50dd_4_k_cu_1fdc65a5_361474cuda3std3__48in_placeE:
	.zero		1
	.type		_ZN40_INTERNAL_7e8b50dd_4_k_cu_1fdc65a5_361474cuda3std6ranges3__45__cpo9iter_moveE,@object
	.size		_ZN40_INTERNAL_7e8b50dd_4_k_cu_1fdc65a5_361474cuda3std6ranges3__45__cpo9iter_moveE,(_ZN40_INTERNAL_7e8b50dd_4_k_cu_1fdc65a5_361474cuda3std3__45__cpo5beginE - _ZN40_INTERNAL_7e8b50dd_4_k_cu_1fdc65a5_361474cuda3std6ranges3__45__cpo9iter_moveE)
_ZN40_INTERNAL_7e8b50dd_4_k_cu_1fdc65a5_361474cuda3std6ranges3__45__cpo9iter_moveE:
	.zero		1
	.type		_ZN40_INTERNAL_7e8b50dd_4_k_cu_1fdc65a5_361474cuda3std3__45__cpo5beginE,@object
	.size		_ZN40_INTERNAL_7e8b50dd_4_k_cu_1fdc65a5_361474cuda3std3__45__cpo5beginE,(_ZN40_INTERNAL_7e8b50dd_4_k_cu_1fdc65a5_361474cuda3std3__442_GLOBAL__N__7e8b50dd_4_k_cu_1fdc65a5_361476ignoreE - _ZN40_INTERNAL_7e8b50dd_4_k_cu_1fdc65a5_361474cuda3std3__45__cpo5beginE)
_ZN40_INTERNAL_7e8b50dd_4_k_cu_1fdc65a5_361474cuda3std3__45__cpo5beginE:
	.zero		1
	.type		_ZN40_INTERNAL_7e8b50dd_4_k_cu_1fdc65a5_361474cuda3std3__442_GLOBAL__N__7e8b50dd_4_k_cu_1fdc65a5_361476ignoreE,@object
	.size		_ZN40_INTERNAL_7e8b50dd_4_k_cu_1fdc65a5_361474cuda3std3__442_GLOBAL__N__7e8b50dd_4_k_cu_1fdc65a5_361476ignoreE,(_ZN40_INTERNAL_7e8b50dd_4_k_cu_1fdc65a5_361474cute7productE - _ZN40_INTERNAL_7e8b50dd_4_k_cu_1fdc65a5_361474cuda3std3__442_GLOBAL__N__7e8b50dd_4_k_cu_1fdc65a5_361476ignoreE)
_ZN40_INTERNAL_7e8b50dd_4_k_cu_1fdc65a5_361474cuda3std3__442_GLOBAL__N__7e8b50dd_4_k_cu_1fdc65a5_361476ignoreE:
	.zero		1
	.type		_ZN40_INTERNAL_7e8b50dd_4_k_cu_1fdc65a5_361474cute7productE,@object
	.size		_ZN40_INTERNAL_7e8b50dd_4_k_cu_1fdc65a5_361474cute7productE,(_ZN40_INTERNAL_7e8b50dd_4_k_cu_1fdc65a5_361474cuda3std3__45__cpo3endE - _ZN40_INTERNAL_7e8b50dd_4_k_cu_1fdc65a5_361474cute7productE)
_ZN40_INTERNAL_7e8b50dd_4_k_cu_1fdc65a5_361474cute7productE:
	.zero		1
	.type		_ZN40_INTERNAL_7e8b50dd_4_k_cu_1fdc65a5_361474cuda3std3__45__cpo3endE,@object
	.size		_ZN40_INTERNAL_7e8b50dd_4_k_cu_1fdc65a5_361474cuda3std3__45__cpo3endE,(_ZN40_INTERNAL_7e8b50dd_4_k_cu_1fdc65a5_361474cuda3std3__419piecewise_constructE - _ZN40_INTERNAL_7e8b50dd_4_k_cu_1fdc65a5_361474cuda3std3__45__cpo3endE)
_ZN40_INTERNAL_7e8b50dd_4_k_cu_1fdc65a5_361474cuda3std3__45__cpo3endE:
	.zero		1
	.type		_ZN40_INTERNAL_7e8b50dd_4_k_cu_1fdc65a5_361474cuda3std3__419piecewise_constructE,@object
	.size		_ZN40_INTERNAL_7e8b50dd_4_k_cu_1fdc65a5_361474cuda3std3__419piecewise_constructE,(_ZN40_INTERNAL_7e8b50dd_4_k_cu_1fdc65a5_361474cuda3std3__45__cpo4cendE - _ZN40_INTERNAL_7e8b50dd_4_k_cu_1fdc65a5_361474cuda3std3__419piecewise_constructE)
_ZN40_INTERNAL_7e8b50dd_4_k_cu_1fdc65a5_361474cuda3std3__419piecewise_constructE:
	.zero		1
	.type		_ZN40_INTERNAL_7e8b50dd_4_k_cu_1fdc65a5_361474cuda3std3__45__cpo4cendE,@object
	.size		_ZN40_INTERNAL_7e8b50dd_4_k_cu_1fdc65a5_361474cuda3std3__45__cpo4cendE,(_ZN40_INTERNAL_7e8b50dd_4_k_cu_1fdc65a5_361474cuda3std6ranges3__45__cpo4swapE - _ZN40_INTERNAL_7e8b50dd_4_k_cu_1fdc65a5_361474cuda3std3__45__cpo4cendE)
_ZN40_INTERNAL_7e8b50dd_4_k_cu_1fdc65a5_361474cuda3std3__45__cpo4cendE:
	.zero		1
	.type		_ZN40_INTERNAL_7e8b50dd_4_k_cu_1fdc65a5_361474cuda3std6ranges3__45__cpo4swapE,@object
	.size		_ZN40_INTERNAL_7e8b50dd_4_k_cu_1fdc65a5_361474cuda3std6ranges3__45__cpo4swapE,(.L_10 - _ZN40_INTERNAL_7e8b50dd_4_k_cu_1fdc65a5_361474cuda3std6ranges3__45__cpo4swapE)
_ZN40_INTERNAL_7e8b50dd_4_k_cu_1fdc65a5_361474cuda3std6ranges3__45__cpo4swapE:
	.zero		1
.L_10:


//--------------------- .nv.constant0._ZN7cutlass13device_kernelINS_4gemm6kernel13GemmUniversalIN4cute5tupleIJiiiiEEENS1_10collective13CollectiveMmaINS1_35MainloopSm100TmaUmmaWarpSpecializedILi2ELi2ELi4ENS5_IJNS4_1CILi1EEESB_SB_EEEEENS5_IJNSA_ILi64EEENSA_ILi256EEENSA_ILi128EEEEEENS_6half_tENS5_IJSB_llEEESI_NS5_IJlSB_lEEENS4_8TiledMMAINS4_8MMA_AtomIJNS4_20SM100_MMA_F16BF16_SSISI_SI_fLi64ELi256ELNS4_4UMMA5MajorE1ELSP_0ELNSO_7ScaleInE0ELSQ_0EEEEEENS4_6LayoutISC_NS5_IJNSA_ILi0EEESU_SU_EEEEENS5_IJNS4_10UnderscoreESX_SX_EEEEENS4_13SM90_TMA_LOADENS4_14ComposedLayoutINS4_7SwizzleILi3ELi4ELi3EEENS4_18smem_ptr_flag_bitsILi16EEENST_INS5_IJSE_NSA_ILi8EEEEEENS5_IJSB_SE_EEEEEEEvNS4_8identityES10_NS11_IS13_S15_NST_INS5_IJS16_SE_EEENS5_IJSE_SB_EEEEEEEvS1B_EENS_8epilogue10collective18CollectiveEpilogueINS1H_23Sm100TmaWarpSpecializedILi4ELi2ELi32ELb1ELb0EEEJSH_NS5_IJNST_ISE_SB_EES1M_EEESI_SK_SI_SK_NS1H_6fusion15FusionCallbacksIS1L_NS1O_17LinearCombinationISI_fSI_fLNS_15FloatRoundStyleE2EEESH_S1N_JEEENS4_5SM1004TMEM4LOAD26SM100_TMEM_LOAD_16dp256b8xES10_S1F_NS4_17SM75_U32x4_LDSM_NENS4_14SM90_TMA_STOREES1F_NS4_17SM90_U32x4_STSM_NENS4_39AutoVectorizingCopyWithAssumedAlignmentILi128EEEEEEvvEEEEvNT_6ParamsE --------------------------
	.section	.nv.constant0._ZN7cutlass13device_kernelINS_4gemm6kernel13GemmUniversalIN4cute5tupleIJiiiiEEENS1_10collective13CollectiveMmaINS1_35MainloopSm100TmaUmmaWarpSpecializedILi2ELi2ELi4ENS5_IJNS4_1CILi1EEESB_SB_EEEEENS5_IJNSA_ILi64EEENSA_ILi256EEENSA_ILi128EEEEEENS_6half_tENS5_IJSB_llEEESI_NS5_IJlSB_lEEENS4_8TiledMMAINS4_8MMA_AtomIJNS4_20SM100_MMA_F16BF16_SSISI_SI_fLi64ELi256ELNS4_4UMMA5MajorE1ELSP_0ELNSO_7ScaleInE0ELSQ_0EEEEEENS4_6LayoutISC_NS5_IJNSA_ILi0EEESU_SU_EEEEENS5_IJNS4_10UnderscoreESX_SX_EEEEENS4_13SM90_TMA_LOADENS4_14ComposedLayoutINS4_7SwizzleILi3ELi4ELi3EEENS4_18smem_ptr_flag_bitsILi16EEENST_INS5_IJSE_NSA_ILi8EEEEEENS5_IJSB_SE_EEEEEEEvNS4_8identityES10_NS11_IS13_S15_NST_INS5_IJS16_SE_EEENS5_IJSE_SB_EEEEEEEvS1B_EENS_8epilogue10collective18CollectiveEpilogueINS1H_23Sm100TmaWarpSpecializedILi4ELi2ELi32ELb1ELb0EEEJSH_NS5_IJNST_ISE_SB_EES1M_EEESI_SK_SI_SK_NS1H_6fusion15FusionCallbacksIS1L_NS1O_17LinearCombinationISI_fSI_fLNS_15FloatRoundStyleE2EEESH_S1N_JEEENS4_5SM1004TMEM4LOAD26SM100_TMEM_LOAD_16dp256b8xES10_S1F_NS4_17SM75_U32x4_LDSM_NENS4_14SM90_TMA_STOREES1F_NS4_17SM90_U32x4_STSM_NENS4_39AutoVectorizingCopyWithAssumedAlignmentILi128EEEEEEvvEEEEvNT_6ParamsE,"a",@progbits
	.sectionflags	@""
	.align	4
.nv.constant0._ZN7cutlass13device_kernelINS_4gemm6kernel13GemmUniversalIN4cute5tupleIJiiiiEEENS1_10collective13CollectiveMmaINS1_35MainloopSm100TmaUmmaWarpSpecializedILi2ELi2ELi4ENS5_IJNS4_1CILi1EEESB_SB_EEEEENS5_IJNSA_ILi64EEENSA_ILi256EEENSA_ILi128EEEEEENS_6half_tENS5_IJSB_llEEESI_NS5_IJlSB_lEEENS4_8TiledMMAINS4_8MMA_AtomIJNS4_20SM100_MMA_F16BF16_SSISI_SI_fLi64ELi256ELNS4_4UMMA5MajorE1ELSP_0ELNSO_7ScaleInE0ELSQ_0EEEEEENS4_6LayoutISC_NS5_IJNSA_ILi0EEESU_SU_EEEEENS5_IJNS4_10UnderscoreESX_SX_EEEEENS4_13SM90_TMA_LOADENS4_14ComposedLayoutINS4_7SwizzleILi3ELi4ELi3EEENS4_18smem_ptr_flag_bitsILi16EEENST_INS5_IJSE_NSA_ILi8EEEEEENS5_IJSB_SE_EEEEEEEvNS4_8identityES10_NS11_IS13_S15_NST_INS5_IJS16_SE_EEENS5_IJSE_SB_EEEEEEEvS1B_EENS_8epilogue10collective18CollectiveEpilogueINS1H_23Sm100TmaWarpSpecializedILi4ELi2ELi32ELb1ELb0EEEJSH_NS5_IJNST_ISE_SB_EES1M_EEESI_SK_SI_SK_NS1H_6fusion15FusionCallbacksIS1L_NS1O_17LinearCombinationISI_fSI_fLNS_15FloatRoundStyleE2EEESH_S1N_JEEENS4_5SM1004TMEM4LOAD26SM100_TMEM_LOAD_16dp256b8xES10_S1F_NS4_17SM75_U32x4_LDSM_NENS4_14SM90_TMA_STOREES1F_NS4_17SM90_U32x4_STSM_NENS4_39AutoVectorizingCopyWithAssumedAlignmentILi128EEEEEEvvEEEEvNT_6ParamsE:
	.zero		2944


//--------------------- SYMBOLS --------------------------

	.type		.nv.reservedSmem.offset0,@object
	.size		.nv.reservedSmem.offset0,0x4
	.type		.nv.reservedSmem.cap,@object
	.size		.nv.reservedSmem.cap,0x4
	.type		__assertfail,@function
